def attn_fwd(
    Q,
    K,
    V,
    Out,
    Lse,
    sm_scale,
    stride_qz,
    stride_qh,
    stride_qm,
    stride_qk,
    stride_kz,
    stride_kh,
    stride_kn,
    stride_kk,
    stride_vz,
    stride_vh,
    stride_vn,
    stride_vk,
    stride_oz,
    stride_oh,
    stride_om,
    stride_ok,
    seqlen_q,
    seqlen_k,
    BLOCK_M: tl.constexpr,
    BLOCK_N: tl.constexpr,
    HEAD_DIM: tl.constexpr,
    CAUSAL: tl.constexpr,
):
    start_m = tl.program_id(0)
    off_hz = tl.program_id(1)
    q_off = off_hz * stride_qh
    k_off = off_hz * stride_kh
    v_off = off_hz * stride_vh
    offs_m = start_m * BLOCK_M + tl.arange(0, BLOCK_M)
    offs_d = tl.arange(0, HEAD_DIM)
    offs_n = tl.arange(0, BLOCK_N)
    q_ptrs = Q + q_off + offs_m[:, None] * stride_qm + offs_d[None, :] * stride_qk
    k_ptrs = K + k_off + offs_d[:, None] * stride_kk + offs_n[None, :] * stride_kn
    v_ptrs = V + v_off + offs_n[:, None] * stride_vn + offs_d[None, :] * stride_vk
    m_i = tl.full([BLOCK_M], float("-inf"), dtype=tl.float32)
    l_i = tl.zeros([BLOCK_M], dtype=tl.float32) + 1.0
    acc = tl.zeros([BLOCK_M, HEAD_DIM], dtype=tl.float32)
    q = tl.load(q_ptrs)
    acc, l_i, m_i = _attn_fwd_inner(
        acc,
        l_i,
        m_i,
        q,
        k_ptrs,
        v_ptrs,
        sm_scale,
        stride_kn,
        stride_vn,
        start_m,
        seqlen_k,
        BLOCK_M,
        BLOCK_N,
        HEAD_DIM,
        CAUSAL,
    )
    acc = acc / l_i[:, None]
    lse = m_i + tl.math.log2(l_i) / 1.4426950408889634
    o_ptrs = (
        Out
        + off_hz * stride_oh
        + offs_m[:, None] * stride_om
        + offs_d[None, :] * stride_ok
    )
    tl.store(o_ptrs, acc.to(Out.dtype.element_ty))
    tl.store(Lse + off_hz * seqlen_q + offs_m, lse)

# config = {"BLOCK_M": 128, "BLOCK_N": 64, "HEAD_DIM": 256, "arch": "sm_90", "causal": false, "dtype": "fp16", "num_stages": 2, "num_warps": 8}
# arch = sm_90


// ===== COMPILED SASS (sm_90a) =====

	.target	sm_90a

	.elftype	@"ET_EXEC"


//--------------------- .note.nv.tkinfo           --------------------------
	.section	.note.nv.tkinfo,"",@"SHT_NOTE"
	.sectionflags	@"SHF_NOTE_NV_TKINFO"
	.tkinfo
        /*0018*/ 	.word	0x00000002
        /*0030*/ 	.string	""
        /*0030*/ 	.string	"ptxas"
        /*0030*/ 	.string	"Cuda compilation tools, release 13.0, V13.0.88"
        /*0030*/ 	.string	"Build cuda_13.0.r13.0/compiler.36424714_0"
        /*0030*/ 	.string	"-v  -suppress-debug-info  -lineinfo  -arch sm_90a "



//--------------------- .note.nv.cuinfo           --------------------------
	.section	.note.nv.cuinfo,"",@"SHT_NOTE"
	.sectionflags	@"SHF_NOTE_NV_CUINFO"
        /*0018*/ 	.short	0x0002
        /*001a*/ 	.short	0x005a
        /*001c*/ 	.short	0x0082
	.zero		2


//--------------------- .nv.info                  --------------------------
	.section	.nv.info,"",@"SHT_CUDA_INFO"
	.align	4


	//----- nvinfo : EIATTR_REGCOUNT
	.align		4
        /*0000*/ 	.byte	0x04, 0x2f
        /*0002*/ 	.short	(.L_2 - .L_1)
	.align		4
.L_1:
        /*0004*/ 	.word	index@(attn_fwd)
        /*0008*/ 	.word	0x000000ff


	//----- nvinfo : EIATTR_FRAME_SIZE
	.align		4
.L_2:
        /*000c*/ 	.byte	0x04, 0x11
        /*000e*/ 	.short	(.L_4 - .L_3)
	.align		4
.L_3:
        /*0010*/ 	.word	index@(attn_fwd)
        /*0014*/ 	.word	0x000003c8


	//----- nvinfo : EIATTR_MIN_STACK_SIZE
	.align		4
.L_4:
        /*0018*/ 	.byte	0x04, 0x12
        /*001a*/ 	.short	(.L_6 - .L_5)
	.align		4
.L_5:
        /*001c*/ 	.word	index@(attn_fwd)
        /*0020*/ 	.word	0x000003c8
.L_6:


//--------------------- .nv.compat                --------------------------
	.section	.nv.compat,"",@"SHT_CUDA_COMPAT_INFO"
	.align	4
        /*0000*/ 	.byte	0x02, 0x09, 0x01, 0x00, 0x02, 0x02, 0x04, 0x00, 0x02, 0x05, 0x05, 0x00, 0x03, 0x07, 0x01, 0x01
        /*0010*/ 	.byte	0x02, 0x03, 0x00, 0x00, 0x02, 0x06, 0x01, 0x00, 0x04, 0x0b, 0x08, 0x00, 0x00, 0x00, 0x00, 0x00
        /*0020*/ 	.byte	0x00, 0x00, 0x00, 0x00


//--------------------- .nv.info.attn_fwd         --------------------------
	.section	.nv.info.attn_fwd,"",@"SHT_CUDA_INFO"
	.sectionflags	@""
	.align	4


	//----- nvinfo : EIATTR_CUDA_API_VERSION
	.align		4
        /*0000*/ 	.byte	0x04, 0x37
        /*0002*/ 	.short	(.L_8 - .L_7)
.L_7:
        /*0004*/ 	.word	0x00000082


	//----- nvinfo : EIATTR_KPARAM_INFO
	.align		4
.L_8:
        /*0008*/ 	.byte	0x04, 0x17
        /*000a*/ 	.short	(.L_10 - .L_9)
.L_9:
        /*000c*/ 	.word	0x00000000
        /*0010*/ 	.short	0x0019
        /*0012*/ 	.short	0x0080
        /*0014*/ 	.byte	0x00, 0xf4, 0x21, 0x00


	//----- nvinfo : EIATTR_KPARAM_INFO
	.align		4
.L_10:
        /*0018*/ 	.byte	0x04, 0x17
        /*001a*/ 	.short	(.L_12 - .L_11)
.L_11:
        /*001c*/ 	.word	0x00000000
        /*0020*/ 	.short	0x0018
        /*0022*/ 	.short	0x0078
        /*0024*/ 	.byte	0x00, 0xf4, 0x21, 0x00


	//----- nvinfo : EIATTR_KPARAM_INFO
	.align		4
.L_12:
        /*0028*/ 	.byte	0x04, 0x17
        /*002a*/ 	.short	(.L_14 - .L_13)
.L_13:
        /*002c*/ 	.word	0x00000000
        /*0030*/ 	.short	0x0017
        /*0032*/ 	.short	0x0070
        /*0034*/ 	.byte	0x00, 0xf0, 0x11, 0x00


	//----- nvinfo : EIATTR_KPARAM_INFO
	.align		4
.L_14:
        /*0038*/ 	.byte	0x04, 0x17
        /*003a*/ 	.short	(.L_16 - .L_15)
.L_15:
        /*003c*/ 	.word	0x00000000
        /*0040*/ 	.short	0x0016
        /*0042*/ 	.short	0x006c
        /*0044*/ 	.byte	0x00, 0xf0, 0x11, 0x00


	//----- nvinfo : EIATTR_KPARAM_INFO
	.align		4
.L_16:
        /*0048*/ 	.byte	0x04, 0x17
        /*004a*/ 	.short	(.L_18 - .L_17)
.L_17:
        /*004c*/ 	.word	0x00000000
        /*0050*/ 	.short	0x0015
        /*0052*/ 	.short	0x0068
        /*0054*/ 	.byte	0x00, 0xf0, 0x11, 0x00


	//----- nvinfo : EIATTR_KPARAM_INFO
	.align		4
.L_18:
        /*0058*/ 	.byte	0x04, 0x17
        /*005a*/ 	.short	(.L_20 - .L_19)
.L_19:
        /*005c*/ 	.word	0x00000000
        /*0060*/ 	.short	0x0014
        /*0062*/ 	.short	0x0064
        /*0064*/ 	.byte	0x00, 0xf0, 0x11, 0x00


	//----- nvinfo : EIATTR_KPARAM_INFO
	.align		4
.L_20:
        /*0068*/ 	.byte	0x04, 0x17
        /*006a*/ 	.short	(.L_22 - .L_21)
.L_21:
        /*006c*/ 	.word	0x00000000
        /*0070*/ 	.short	0x0013
        /*0072*/ 	.short	0x0060
        /*0074*/ 	.byte	0x00, 0xf0, 0x11, 0x00


	//----- nvinfo : EIATTR_KPARAM_INFO
	.align		4
.L_22:
        /*0078*/ 	.byte	0x04, 0x17
        /*007a*/ 	.short	(.L_24 - .L_23)
.L_23:
        /*007c*/ 	.word	0x00000000
        /*0080*/ 	.short	0x0012
        /*0082*/ 	.short	0x005c
        /*0084*/ 	.byte	0x00, 0xf0, 0x11, 0x00


	//----- nvinfo : EIATTR_KPARAM_INFO
	.align		4
.L_24:
        /*0088*/ 	.byte	0x04, 0x17
        /*008a*/ 	.short	(.L_26 - .L_25)
.L_25:
        /*008c*/ 	.word	0x00000000
        /*0090*/ 	.short	0x0011
        /*0092*/ 	.short	0x0058
        /*0094*/ 	.byte	0x00, 0xf0, 0x11, 0x00


	//----- nvinfo : EIATTR_KPARAM_INFO
	.align		4
.L_26:
        /*0098*/ 	.byte	0x04, 0x17
        /*009a*/ 	.short	(.L_28 - .L_27)
.L_27:
        /*009c*/ 	.word	0x00000000
        /*00a0*/ 	.short	0x0010
        /*00a2*/ 	.short	0x0054
        /*00a4*/ 	.byte	0x00, 0xf0, 0x11, 0x00


	//----- nvinfo : EIATTR_KPARAM_INFO
	.align		4
.L_28:
        /*00a8*/ 	.byte	0x04, 0x17
        /*00aa*/ 	.short	(.L_30 - .L_29)
.L_29:
        /*00ac*/ 	.word	0x00000000
        /*00b0*/ 	.short	0x000f
        /*00b2*/ 	.short	0x0050
        /*00b4*/ 	.byte	0x00, 0xf0, 0x11, 0x00


	//----- nvinfo : EIATTR_KPARAM_INFO
	.align		4
.L_30:
        /*00b8*/ 	.byte	0x04, 0x17
        /*00ba*/ 	.short	(.L_32 - .L_31)
.L_31:
        /*00bc*/ 	.word	0x00000000
        /*00c0*/ 	.short	0x000e
        /*00c2*/ 	.short	0x004c
        /*00c4*/ 	.byte	0x00, 0xf0, 0x11, 0x00


	//----- nvinfo : EIATTR_KPARAM_INFO
	.align		4
.L_32:
        /*00c8*/ 	.byte	0x04, 0x17
        /*00ca*/ 	.short	(.L_34 - .L_33)
.L_33:
        /*00cc*/ 	.word	0x00000000
        /*00d0*/ 	.short	0x000d
        /*00d2*/ 	.short	0x0048
        /*00d4*/ 	.byte	0x00, 0xf0, 0x11, 0x00


	//----- nvinfo : EIATTR_KPARAM_INFO
	.align		4
.L_34:
        /*00d8*/ 	.byte	0x04, 0x17
        /*00da*/ 	.short	(.L_36 - .L_35)
.L_35:
        /*00dc*/ 	.word	0x00000000
        /*00e0*/ 	.short	0x000c
        /*00e2*/ 	.short	0x0044
        /*00e4*/ 	.byte	0x00, 0xf0, 0x11, 0x00


	//----- nvinfo : EIATTR_KPARAM_INFO
	.align		4
.L_36:
        /*00e8*/ 	.byte	0x04, 0x17
        /*00ea*/ 	.short	(.L_38 - .L_37)
.L_37:
        /*00ec*/ 	.word	0x00000000
        /*00f0*/ 	.short	0x000b
        /*00f2*/ 	.short	0x0040
        /*00f4*/ 	.byte	0x00, 0xf0, 0x11, 0x00


	//----- nvinfo : EIATTR_KPARAM_INFO
	.align		4
.L_38:
        /*00f8*/ 	.byte	0x04, 0x17
        /*00fa*/ 	.short	(.L_40 - .L_39)
.L_39:
        /*00fc*/ 	.word	0x00000000
        /*0100*/ 	.short	0x000a
        /*0102*/ 	.short	0x003c
        /*0104*/ 	.byte	0x00, 0xf0, 0x11, 0x00


	//----- nvinfo : EIATTR_KPARAM_INFO
	.align		4
.L_40:
        /*0108*/ 	.byte	0x04, 0x17
        /*010a*/ 	.short	(.L_42 - .L_41)
.L_41:
        /*010c*/ 	.word	0x00000000
        /*0110*/ 	.short	0x0009
        /*0112*/ 	.short	0x0038
        /*0114*/ 	.byte	0x00, 0xf0, 0x11, 0x00


	//----- nvinfo : EIATTR_KPARAM_INFO
	.align		4
.L_42:
        /*0118*/ 	.byte	0x04, 0x17
        /*011a*/ 	.short	(.L_44 - .L_43)
.L_43:
        /*011c*/ 	.word	0x00000000
        /*0120*/ 	.short	0x0008
        /*0122*/ 	.short	0x0034
        /*0124*/ 	.byte	0x00, 0xf0, 0x11, 0x00


	//----- nvinfo : EIATTR_KPARAM_INFO
	.align		4
.L_44:
        /*0128*/ 	.byte	0x04, 0x17
        /*012a*/ 	.short	(.L_46 - .L_45)
.L_45:
        /*012c*/ 	.word	0x00000000
        /*0130*/ 	.short	0x0007
        /*0132*/ 	.short	0x0030
        /*0134*/ 	.byte	0x00, 0xf0, 0x11, 0x00


	//----- nvinfo : EIATTR_KPARAM_INFO
	.align		4
.L_46:
        /*0138*/ 	.byte	0x04, 0x17
        /*013a*/ 	.short	(.L_48 - .L_47)
.L_47:
        /*013c*/ 	.word	0x00000000
        /*0140*/ 	.short	0x0006
        /*0142*/ 	.short	0x002c
        /*0144*/ 	.byte	0x00, 0xf0, 0x11, 0x00


	//----- nvinfo : EIATTR_KPARAM_INFO
	.align		4
.L_48:
        /*0148*/ 	.byte	0x04, 0x17
        /*014a*/ 	.short	(.L_50 - .L_49)
.L_49:
        /*014c*/ 	.word	0x00000000
        /*0150*/ 	.short	0x0005
        /*0152*/ 	.short	0x0028
        /*0154*/ 	.byte	0x00, 0xf0, 0x11, 0x00


	//----- nvinfo : EIATTR_KPARAM_INFO
	.align		4
.L_50:
        /*0158*/ 	.byte	0x04, 0x17
        /*015a*/ 	.short	(.L_52 - .L_51)
.L_51:
        /*015c*/ 	.word	0x00000000
        /*0160*/ 	.short	0x0004
        /*0162*/ 	.short	0x0020
        /*0164*/ 	.byte	0x00, 0xf4, 0x21, 0x00


	//----- nvinfo : EIATTR_KPARAM_INFO
	.align		4
.L_52:
        /*0168*/ 	.byte	0x04, 0x17
        /*016a*/ 	.short	(.L_54 - .L_53)
.L_53:
        /*016c*/ 	.word	0x00000000
        /*0170*/ 	.short	0x0003
        /*0172*/ 	.short	0x0018
        /*0174*/ 	.byte	0x00, 0xf4, 0x21, 0x00


	//----- nvinfo : EIATTR_KPARAM_INFO
	.align		4
.L_54:
        /*0178*/ 	.byte	0x04, 0x17
        /*017a*/ 	.short	(.L_56 - .L_55)
.L_55:
        /*017c*/ 	.word	0x00000000
        /*0180*/ 	.short	0x0002
        /*0182*/ 	.short	0x0010
        /*0184*/ 	.byte	0x00, 0xf4, 0x21, 0x00


	//----- nvinfo : EIATTR_KPARAM_INFO
	.align		4
.L_56:
        /*0188*/ 	.byte	0x04, 0x17
        /*018a*/ 	.short	(.L_58 - .L_57)
.L_57:
        /*018c*/ 	.word	0x00000000
        /*0190*/ 	.short	0x0001
        /*0192*/ 	.short	0x0008
        /*0194*/ 	.byte	0x00, 0xf4, 0x21, 0x00


	//----- nvinfo : EIATTR_KPARAM_INFO
	.align		4
.L_58:
        /*0198*/ 	.byte	0x04, 0x17
        /*019a*/ 	.short	(.L_60 - .L_59)
.L_59:
        /*019c*/ 	.word	0x00000000
        /*01a0*/ 	.short	0x0000
        /*01a2*/ 	.short	0x0000
        /*01a4*/ 	.byte	0x00, 0xf4, 0x21, 0x00


	//----- nvinfo : EIATTR_SPARSE_MMA_MASK
	.align		4
.L_60:
        /*01a8*/ 	.byte	0x03, 0x50
        /*01aa*/ 	.short	0x0000


	//----- nvinfo : EIATTR_MAXREG_COUNT
	.align		4
        /*01ac*/ 	.byte	0x03, 0x1b
        /*01ae*/ 	.short	0x00ff


	//----- nvinfo : EIATTR_NUM_BARRIERS
	.align		4
        /*01b0*/ 	.byte	0x02, 0x4c
        /*01b2*/ 	.byte	0x01
	.zero		1


	//----- nvinfo : EIATTR_ANNOTATIONS
	.align		4
        /*01b4*/ 	.byte	0x04, 0x55
        /*01b6*/ 	.short	(.L_62 - .L_61)


	//   ....[0]....
.L_61:
        /*01b8*/ 	.word	0x00000001
        /*01bc*/ 	.byte	0x80, 0x34, 0x00, 0x00, 0x01, 0x00, 0x00, 0x00, 0xc0, 0x34, 0x00, 0x00, 0x01, 0x00, 0x00, 0x00
        /* <DEDUP_REMOVED lines=119> */
        /*093c*/ 	.byte	0x60, 0x75, 0x00, 0x00, 0x01, 0x00, 0x00, 0x00, 0x60, 0x76, 0x00, 0x00


	//----- nvinfo : EIATTR_MERCURY_ISA_VERSION
	.align		4
.L_62:
        /*0948*/ 	.byte	0x03, 0x5f
        /*094a*/ 	.short	0x0101


	//----- nvinfo : EIATTR_COOP_GROUP_MASK_REGIDS
	.align		4
        /*094c*/ 	.byte	0x04, 0x29
        /*094e*/ 	.short	(.L_64 - .L_63)


	//   ....[0]....
.L_63:
        /*0950*/ 	.word	0xffffffff


	//   ....[1]....
        /*0954*/ 	.word	0xffffffff


	//   ....[2]....
        /*0958*/ 	.word	0xffffffff


	//   ....[3]....
        /*095c*/ 	.word	0xffffffff


	//   ....[4]....
        /*0960*/ 	.word	0xffffffff


	//   ....[5]....
        /*0964*/ 	.word	0xffffffff


	//   ....[6]....
        /*0968*/ 	.word	0xffffffff


	//   ....[7]....
        /*096c*/ 	.word	0xffffffff


	//----- nvinfo : EIATTR_COOP_GROUP_INSTR_OFFSETS
	.align		4
.L_64:
        /*0970*/ 	.byte	0x04, 0x28
        /*0972*/ 	.short	(.L_66 - .L_65)


	//   ....[0]....
.L_65:
        /*0974*/ 	.word	0x00007a00


	//   ....[1]....
        /*0978*/ 	.word	0x00007ad0


	//   ....[2]....
        /*097c*/ 	.word	0x00007cd0


	//   ....[3]....
        /*0980*/ 	.word	0x00007dc0


	//   ....[4]....
        /*0984*/ 	.word	0x00009250


	//   ....[5]....
        /*0988*/ 	.word	0x00009260


	//   ....[6]....
        /*098c*/ 	.word	0x000092a0


	//   ....[7]....
        /*0990*/ 	.word	0x000092b0


	//----- nvinfo : EIATTR_EXIT_INSTR_OFFSETS
	.align		4
.L_66:
        /*0994*/ 	.byte	0x04, 0x1c
        /*0996*/ 	.short	(.L_68 - .L_67)


	//   ....[0]....
.L_67:
        /*0998*/ 	.word	0x0000e6d0


	//   ....[1]....
        /*099c*/ 	.word	0x0000e700


	//----- nvinfo : EIATTR_REQNTID
	.align		4
.L_68:
        /*09a0*/ 	.byte	0x04, 0x10
        /*09a2*/ 	.short	(.L_70 - .L_69)
.L_69:
        /*09a4*/ 	.word	0x00000100
        /*09a8*/ 	.word	0x00000001
        /*09ac*/ 	.word	0x00000001


	//----- nvinfo : EIATTR_CBANK_PARAM_SIZE
	.align		4
.L_70:
        /*09b0*/ 	.byte	0x03, 0x19
        /*09b2*/ 	.short	0x0088


	//----- nvinfo : EIATTR_PARAM_CBANK
	.align		4
        /*09b4*/ 	.byte	0x04, 0x0a
        /*09b6*/ 	.short	(.L_72 - .L_71)
	.align		4
.L_71:
        /*09b8*/ 	.word	index@(.nv.constant0.attn_fwd)
        /*09bc*/ 	.short	0x0210
        /*09be*/ 	.short	0x0088


	//----- nvinfo : EIATTR_SW_WAR
	.align		4
.L_72:
        /*09c0*/ 	.byte	0x04, 0x36
        /*09c2*/ 	.short	(.L_74 - .L_73)
.L_73:
        /*09c4*/ 	.word	0x00000008
.L_74:


//--------------------- .nv.callgraph             --------------------------
	.section	.nv.callgraph,"",@"SHT_CUDA_CALLGRAPH"
	.align	4
	.sectionentsize	8
	.align		4
        /*0000*/ 	.word	0x00000000
	.align		4
        /*0004*/ 	.word	0xffffffff
	.align		4
        /*0008*/ 	.word	0x00000000
	.align		4
        /*000c*/ 	.word	0xfffffffe
	.align		4
        /*0010*/ 	.word	0x00000000
	.align		4
        /*0014*/ 	.word	0xfffffffd
	.align		4
        /*0018*/ 	.word	0x00000000
	.align		4
        /*001c*/ 	.word	0xfffffffc


//--------------------- .nv.constant4             --------------------------
	.section	.nv.constant4,"a",@progbits
	.align	8
	.align		8
.nv.constant4:
        /*0000*/ 	.dword	_$_str


//--------------------- .text.attn_fwd            --------------------------
	.section	.text.attn_fwd,"ax",@progbits
	.align	128
        .global         attn_fwd
        .type           attn_fwd,@function
        .size           attn_fwd,(.L_x_3 - attn_fwd)
        .other          attn_fwd,@"STO_CUDA_ENTRY STV_DEFAULT"
attn_fwd:
.text.attn_fwd:
[----:B------:R-:W0:Y:S01]  /*0000*/  LDC R1, c[0x0][0x28] ;  /* 0x00000a00ff017b82 */ /* 0x000e220000000800 */
[----:B------:R-:W1:Y:S07]  /*0010*/  S2R R184, SR_TID.X ;  /* 0x0000000000b87919 */ /* 0x000e6e0000002100 */
[----:B------:R-:W2:Y:S01]  /*0020*/  S2UR UR6, SR_CTAID.Y ;  /* 0x00000000000679c3 */ /* 0x000ea20000002600 */
[----:B------:R-:W-:Y:S01]  /*0030*/  ULDC.64 UR4, c[0x0][0x240] ;  /* 0x0000900000047ab9 */ /* 0x000fe20000000a00 */
[----:B0-----:R-:W-:Y:S01]  /*0040*/  VIADD R1, R1, 0xfffffc38 ;  /* 0xfffffc3801017836 */ /* 0x001fe20000000000 */
[----:B------:R-:W0:Y:S05]  /*0050*/  S2R R3, SR_CTAID.X ;  /* 0x0000000000037919 */ /* 0x000e2a0000002500 */
[----:B------:R-:W3:Y:S08]  /*0060*/  LDC R12, c[0x0][0x248] ;  /* 0x00009200ff0c7b82 */ /* 0x000ef00000000800 */
[----:B------:R-:W4:Y:S01]  /*0070*/  LDC.64 R6, c[0x0][0x210] ;  /* 0x00008400ff067b82 */ /* 0x000f220000000a00 */
[----:B--2---:R-:W-:-:S07]  /*0080*/  UIMAD UR4, UR6, UR4, URZ ;  /* 0x00000004060472a4 */ /* 0x004fce000f8e023f */
[----:B------:R-:W2:Y:S01]  /*0090*/  LDC R185, c[0x0][0x280] ;  /* 0x0000a000ffb97b82 */ /* 0x000ea20000000800 */
[----:B------:R-:W-:Y:S01]  /*00a0*/  USHF.L.U32 UR6, UR4, 0x1, URZ ;  /* 0x0000000104067899 */ /* 0x000fe2000800063f */
[----:B-1----:R-:W-:Y:S02]  /*00b0*/  LOP3.LUT R0, R184, 0x7f, RZ, 0xc0, !PT ;  /* 0x0000007fb8007812 */ /* 0x002fe400078ec0ff */
[----:B------:R-:W-:-:S03]  /*00c0*/  SHF.R.U32.HI R5, RZ, 0x7, R184 ;  /* 0x00000007ff057819 */ /* 0x000fc600000116b8 */
[----:B0-----:R-:W-:Y:S01]  /*00d0*/  IMAD R2, R3, 0x80, R0 ;  /* 0x0000008003027824 */ /* 0x001fe200078e0200 */
[----:B------:R-:W-:-:S03]  /*00e0*/  SGXT.U32 R5, R5, 0x1 ;  /* 0x000000010505781a */ /* 0x000fc60000000000 */
[----:B------:R-:W-:Y:S01]  /*00f0*/  IMAD R0, R2, UR5, RZ ;  /* 0x0000000502007c24 */ /* 0x000fe2000f8e02ff */
[----:B------:R-:W-:Y:S01]  /*0100*/  UIMAD.WIDE UR4, UR4, 0x2, URZ ;  /* 0x00000002040478a5 */ /* 0x000fe2000f8e023f */
[----:B---3--:R-:W-:Y:S02]  /*0110*/  IMAD R5, R5, R12, RZ ;  /* 0x0000000c05057224 */ /* 0x008fe400078e02ff */
[C---:B------:R-:W-:Y:S02]  /*0120*/  IMAD.SHL.U32 R3, R0.reuse, 0x2, RZ ;  /* 0x0000000200037824 */ /* 0x040fe400078e00ff */
[----:B------:R-:W-:-:S03]  /*0130*/  IMAD.HI R0, R0, 0x2, RZ ;  /* 0x0000000200007827 */ /* 0x000fc600078e02ff */
[----:B----4-:R-:W-:Y:S01]  /*0140*/  IADD3 R3, P0, P1, R3, UR6, R6 ;  /* 0x0000000603037c10 */ /* 0x010fe2000f91e006 */
[----:B------:R-:W-:Y:S01]  /*0150*/  IMAD R9, R12, 0x2, R5 ;  /* 0x000000020c097824 */ /* 0x000fe200078e0205 */
[----:B------:R-:W-:Y:S02]  /*0160*/  ULDC.64 UR6, c[0x0][0x208] ;  /* 0x0000820000067ab9 */ /* 0x000fe40000000a00 */
[----:B------:R-:W-:Y:S01]  /*0170*/  IADD3.X R0, R0, UR5, R7, P0, P1 ;  /* 0x0000000500007c10 */ /* 0x000fe200087e2407 */
[C---:B------:R-:W-:Y:S01]  /*0180*/  IMAD R11, R12.reuse, 0x2, R9 ;  /* 0x000000020c0b7824 */ /* 0x040fe200078e0209 */
[-C--:B------:R-:W-:Y:S02]  /*0190*/  LEA R6, P0, R5, R3.reuse, 0x1 ;  /* 0x0000000305067211 */ /* 0x080fe400078008ff */
[-C--:B------:R-:W-:Y:S02]  /*01a0*/  LEA R8, P1, R9, R3.reuse, 0x1 ;  /* 0x0000000309087211 */ /* 0x080fe400078208ff */
[----:B------:R-:W-:Y:S01]  /*01b0*/  LEA.HI.X.SX32 R7, R5, R0, 0x1, P0 ;  /* 0x0000000005077211 */ /* 0x000fe200000f0eff */
[----:B------:R-:W-:Y:S01]  /*01c0*/  IMAD R5, R12, 0x2, R11 ;  /* 0x000000020c057824 */ /* 0x000fe200078e020b */
[----:B------:R-:W-:-:S02]  /*01d0*/  LEA R10, P0, R11, R3, 0x1 ;  /* 0x000000030b0a7211 */ /* 0x000fc400078008ff */
[-C--:B------:R-:W-:Y:S01]  /*01e0*/  LEA.HI.X.SX32 R9, R9, R0.reuse, 0x1, P1 ;  /* 0x0000000009097211 */ /* 0x080fe200008f0eff */
[C---:B------:R-:W-:Y:S01]  /*01f0*/  IMAD R13, R12.reuse, 0x2, R5 ;  /* 0x000000020c0d7824 */ /* 0x040fe200078e0205 */
[-C--:B------:R-:W-:Y:S01]  /*0200*/  LEA.HI.X.SX32 R11, R11, R0.reuse, 0x1, P0 ;  /* 0x000000000b0b7211 */ /* 0x080fe200000f0eff */
[----:B------:R-:W3:Y:S01]  /*0210*/  LDG.E.U16 R2, desc[UR6][R6.64] ;  /* 0x0000000606027981 */ /* 0x000ee2000c1e1500 */
[-C--:B------:R-:W-:Y:S01]  /*0220*/  LEA R14, P0, R5, R3.reuse, 0x1 ;  /* 0x00000003050e7211 */ /* 0x080fe200078008ff */
[C---:B------:R-:W-:Y:S01]  /*0230*/  IMAD R19, R12.reuse, 0x2, R13 ;  /* 0x000000020c137824 */ /* 0x040fe200078e020d */
[-C--:B------:R-:W-:Y:S01]  /*0240*/  LEA R16, P1, R13, R3.reuse, 0x1 ;  /* 0x000000030d107211 */ /* 0x080fe200078208ff */
[----:B------:R0:W4:Y:S01]  /*0250*/  LDG.E.U16 R4, desc[UR6][R8.64] ;  /* 0x0000000608047981 */ /* 0x000122000c1e1500 */
[-C--:B------:R-:W-:Y:S02]  /*0260*/  LEA.HI.X.SX32 R15, R5, R0.reuse, 0x1, P0 ;  /* 0x00000000050f7211 */ /* 0x080fe400000f0eff */
[-C--:B------:R-:W-:Y:S01]  /*0270*/  LEA.HI.X.SX32 R17, R13, R0.reuse, 0x1, P1 ;  /* 0x000000000d117211 */ /* 0x080fe200008f0eff */
[C---:B------:R-:W-:Y:S01]  /*0280*/  IMAD R13, R12.reuse, 0x2, R19 ;  /* 0x000000020c0d7824 */ /* 0x040fe200078e0213 */
[CC--:B------:R-:W-:Y:S01]  /*0290*/  LEA R18, P0, R19.reuse, R3.reuse, 0x1 ;  /* 0x0000000313127211 */ /* 0x0c0fe200078008ff */
[----:B------:R1:W5:Y:S03]  /*02a0*/  LDG.E.U16 R5, desc[UR6][R10.64] ;  /* 0x000000060a057981 */ /* 0x000366000c1e1500 */
[-C--:B------:R-:W-:Y:S01]  /*02b0*/  LEA.HI.X.SX32 R19, R19, R0.reuse, 0x1, P0 ;  /* 0x0000000013137211 */ /* 0x080fe200000f0eff */
[C---:B0-----:R-:W-:Y:S01]  /*02c0*/  IMAD R9, R12.reuse, 0x2, R13 ;  /* 0x000000020c097824 */ /* 0x041fe200078e020d */
[CC--:B------:R-:W-:Y:S01]  /*02d0*/  LEA R20, P0, R13.reuse, R3.reuse, 0x1 ;  /* 0x000000030d147211 */ /* 0x0c0fe200078008ff */
[----:B------:R0:W5:Y:S03]  /*02e0*/  LDG.E.U16 R6, desc[UR6][R14.64] ;  /* 0x000000060e067981 */ /* 0x000166000c1e1500 */
[----:B------:R-:W-:Y:S01]  /*02f0*/  LEA.HI.X.SX32 R21, R13, R0, 0x1, P0 ;  /* 0x000000000d157211 */ /* 0x000fe200000f0eff */
[C---:B------:R-:W-:Y:S01]  /*0300*/  IMAD R13, R12.reuse, 0x2, R9 ;  /* 0x000000020c0d7824 */ /* 0x040fe200078e0209 */
[----:B------:R2:W4:Y:S03]  /*0310*/  LDG.E.U16 R7, desc[UR6][R16.64] ;  /* 0x0000000610077981 */ /* 0x000526000c1e1500 */
[----:B-1----:R-:W-:Y:S01]  /*0320*/  IMAD R11, R12, 0x2, R13 ;  /* 0x000000020c0b7824 */ /* 0x002fe200078e020d */
[-C--:B------:R-:W-:Y:S01]  /*0330*/  LEA R24, P1, R13, R3.reuse, 0x1 ;  /* 0x000000030d187211 */ /* 0x080fe200078208ff */
[----:B------:R1:W5:Y:S01]  /*0340*/  LDG.E.U16 R8, desc[UR6][R18.64] ;  /* 0x0000000612087981 */ /* 0x000362000c1e1500 */
[----:B------:R-:W-:-:S02]  /*0350*/  LEA R22, P0, R9, R3, 0x1 ;  /* 0x0000000309167211 */ /* 0x000fc400078008ff */
[-C--:B------:R-:W-:Y:S01]  /*0360*/  LEA.HI.X.SX32 R25, R13, R0.reuse, 0x1, P1 ;  /* 0x000000000d197211 */ /* 0x080fe200008f0eff */
[----:B------:R-:W-:Y:S01]  /*0370*/  IMAD R13, R12, 0x2, R11 ;  /* 0x000000020c0d7824 */ /* 0x000fe200078e020b */
[----:B------:R-:W-:-:S03]  /*0380*/  LEA.HI.X.SX32 R23, R9, R0, 0x1, P0 ;  /* 0x0000000009177211 */ /* 0x000fc600000f0eff */
[C---:B0-----:R-:W-:Y:S01]  /*0390*/  IMAD R15, R12.reuse, 0x2, R13 ;  /* 0x000000020c0f7824 */ /* 0x041fe200078e020d */
[CC--:B------:R-:W-:Y:S01]  /*03a0*/  LEA R26, P0, R11.reuse, R3.reuse, 0x1 ;  /* 0x000000030b1a7211 */ /* 0x0c0fe200078008ff */
[----:B------:R0:W5:Y:S02]  /*03b0*/  LDG.E.U16 R9, desc[UR6][R20.64] ;  /* 0x0000000614097981 */ /* 0x000164000c1e1500 */
[C---:B--2---:R-:W-:Y:S01]  /*03c0*/  IMAD R17, R12.reuse, 0x2, R15 ;  /* 0x000000020c117824 */ /* 0x044fe200078e020f */
[-C--:B------:R-:W-:Y:S01]  /*03d0*/  LEA.HI.X.SX32 R27, R11, R0.reuse, 0x1, P0 ;  /* 0x000000000b1b7211 */ /* 0x080fe200000f0eff */
[----:B------:R2:W5:Y:S01]  /*03e0*/  LDG.E.U16 R10, desc[UR6][R22.64] ;  /* 0x00000006160a7981 */ /* 0x000562000c1e1500 */
[-C--:B-1----:R-:W-:Y:S01]  /*03f0*/  LEA R18, P0, R13, R3.reuse, 0x1 ;  /* 0x000000030d127211 */ /* 0x082fe200078008ff */
[----:B------:R-:W-:Y:S01]  /*0400*/  IMAD R31, R12, 0x2, R17 ;  /* 0x000000020c1f7824 */ /* 0x000fe200078e0211 */
[----:B------:R-:W-:Y:S01]  /*0410*/  LEA R28, P1, R17, R3, 0x1 ;  /* 0x00000003111c7211 */ /* 0x000fe200078208ff */
[----:B------:R-:W5:Y:S01]  /*0420*/  LDG.E.U16 R11, desc[UR6][R24.64] ;  /* 0x00000006180b7981 */ /* 0x000f62000c1e1500 */
[----:B------:R-:W-:-:S02]  /*0430*/  LEA.HI.X.SX32 R19, R13, R0, 0x1, P0 ;  /* 0x000000000d137211 */ /* 0x000fc400000f0eff */
[-C--:B0-----:R-:W-:Y:S01]  /*0440*/  LEA R20, P0, R15, R3.reuse, 0x1 ;  /* 0x000000030f147211 */ /* 0x081fe200078008ff */
[----:B------:R0:W5:Y:S01]  /*0450*/  LDG.E.U16 R13, desc[UR6][R26.64] ;  /* 0x000000061a0d7981 */ /* 0x000162000c1e1500 */
[-C--:B------:R-:W-:Y:S01]  /*0460*/  LEA.HI.X.SX32 R29, R17, R0.reuse, 0x1, P1 ;  /* 0x00000000111d7211 */ /* 0x080fe200008f0eff */
[----:B------:R-:W-:Y:S01]  /*0470*/  IMAD R17, R12, 0x2, R31 ;  /* 0x000000020c117824 */ /* 0x000fe200078e021f */
[----:B------:R-:W-:Y:S01]  /*0480*/  LEA.HI.X.SX32 R21, R15, R0, 0x1, P0 ;  /* 0x000000000f157211 */ /* 0x000fe200000f0eff */
[----:B------:R-:W5:Y:S01]  /*0490*/  LDG.E.U16 R14, desc[UR6][R18.64] ;  /* 0x00000006120e7981 */ /* 0x000f62000c1e1500 */
[----:B--2---:R-:W-:-:S03]  /*04a0*/  LEA R22, P0, R31, R3, 0x1 ;  /* 0x000000031f167211 */ /* 0x004fc600078008ff */
[----:B------:R1:W2:Y:S01]  /*04b0*/  LDG.E.U16 R15, desc[UR6][R20.64] ;  /* 0x00000006140f7981 */ /* 0x0002a2000c1e1500 */
[-C--:B------:R-:W-:Y:S01]  /*04c0*/  LEA.HI.X.SX32 R23, R31, R0.reuse, 0x1, P0 ;  /* 0x000000001f177211 */ /* 0x080fe200000f0eff */
[C---:B0-----:R-:W-:Y:S01]  /*04d0*/  IMAD R27, R12.reuse, 0x2, R17 ;  /* 0x000000020c1b7824 */ /* 0x041fe200078e0211 */
[CC--:B------:R-:W-:Y:S01]  /*04e0*/  LEA R24, P0, R17.reuse, R3.reuse, 0x1 ;  /* 0x0000000311187211 */ /* 0x0c0fe200078008ff */
[----:B------:R-:W2:Y:S02]  /*04f0*/  LDG.E.U16 R16, desc[UR6][R28.64] ;  /* 0x000000061c107981 */ /* 0x000ea4000c1e1500 */
[C---:B------:R-:W-:Y:S01]  /*0500*/  IMAD R31, R12.reuse, 0x2, R27 ;  /* 0x000000020c1f7824 */ /* 0x040fe200078e021b */
[----:B------:R-:W-:Y:S02]  /*0510*/  LEA.HI.X.SX32 R25, R17, R0, 0x1, P0 ;  /* 0x0000000011197211 */ /* 0x000fe400000f0eff */
[-C--:B------:R-:W-:Y:S01]  /*0520*/  LEA R26, P0, R27, R3.reuse, 0x1 ;  /* 0x000000031b1a7211 */ /* 0x080fe200078008ff */
[----:B------:R-:W-:Y:S01]  /*0530*/  IMAD R33, R12, 0x2, R31 ;  /* 0x000000020c217824 */ /* 0x000fe200078e021f */
[----:B------:R0:W2:Y:S01]  /*0540*/  LDG.E.U16 R17, desc[UR6][R22.64] ;  /* 0x0000000616117981 */ /* 0x0000a2000c1e1500 */
[----:B------:R-:W-:-:S02]  /*0550*/  LEA R30, P1, R31, R3, 0x1 ;  /* 0x000000031f1e7211 */ /* 0x000fc400078208ff */
[C---:B-1----:R-:W-:Y:S01]  /*0560*/  IMAD R21, R12.reuse, 0x2, R33 ;  /* 0x000000020c157824 */ /* 0x042fe200078e0221 */
[-C--:B------:R-:W-:Y:S01]  /*0570*/  LEA.HI.X.SX32 R27, R27, R0.reuse, 0x1, P0 ;  /* 0x000000001b1b7211 */ /* 0x080fe200000f0eff */
[----:B------:R1:W2:Y:S01]  /*0580*/  LDG.E.U16 R18, desc[UR6][R24.64] ;  /* 0x0000000618127981 */ /* 0x0002a2000c1e1500 */
[-C--:B------:R-:W-:Y:S02]  /*0590*/  LEA R32, P0, R33, R3.reuse, 0x1 ;  /* 0x0000000321207211 */ /* 0x080fe400078008ff */
[-C--:B------:R-:W-:Y:S01]  /*05a0*/  LEA.HI.X.SX32 R31, R31, R0.reuse, 0x1, P1 ;  /* 0x000000001f1f7211 */ /* 0x080fe200008f0eff */
[----:B------:R1:W2:Y:S01]  /*05b0*/  LDG.E.U16 R19, desc[UR6][R26.64] ;  /* 0x000000061a137981 */ /* 0x0002a2000c1e1500 */
[C---:B0-----:R-:W-:Y:S01]  /*05c0*/  IMAD R23, R12.reuse, 0x2, R21 ;  /* 0x000000020c177824 */ /* 0x041fe200078e0215 */
[-C--:B------:R-:W-:Y:S02]  /*05d0*/  LEA.HI.X.SX32 R33, R33, R0.reuse, 0x1, P0 ;  /* 0x0000000021217211 */ /* 0x080fe400000f0eff */
[CC--:B------:R-:W-:Y:S01]  /*05e0*/  LEA R28, P0, R21.reuse, R3.reuse, 0x1 ;  /* 0x00000003151c7211 */ /* 0x0c0fe200078008ff */
[C---:B------:R-:W-:Y:S01]  /*05f0*/  IMAD R37, R12.reuse, 0x2, R23 ;  /* 0x000000020c257824 */ /* 0x040fe200078e0217 */
[----:B------:R-:W2:Y:S02]  /*0600*/  LDG.E.U16 R20, desc[UR6][R30.64] ;  /* 0x000000061e147981 */ /* 0x000ea4000c1e1500 */
[-C--:B------:R-:W-:Y:S01]  /*0610*/  LEA.HI.X.SX32 R29, R21, R0.reuse, 0x1, P0 ;  /* 0x00000000151d7211 */ /* 0x080fe200000f0eff */
[C---:B-1----:R-:W-:Y:S01]  /*0620*/  IMAD R25, R12.reuse, 0x2, R37 ;  /* 0x000000020c197824 */ /* 0x042fe200078e0225 */
[-C--:B------:R-:W-:Y:S01]  /*0630*/  LEA R34, P0, R23, R3.reuse, 0x1 ;  /* 0x0000000317227211 */ /* 0x080fe200078008ff */
[----:B------:R0:W2:Y:S01]  /*0640*/  LDG.E.U16 R21, desc[UR6][R32.64] ;  /* 0x0000000620157981 */ /* 0x0000a2000c1e1500 */
[-C--:B------:R-:W-:Y:S01]  /*0650*/  LEA R36, P1, R37, R3.reuse, 0x1 ;  /* 0x0000000325247211 */ /* 0x080fe200078208ff */
[----:B------:R-:W-:Y:S01]  /*0660*/  IMAD R27, R12, 0x2, R25 ;  /* 0x000000020c1b7824 */ /* 0x000fe200078e0219 */
[----:B------:R-:W-:Y:S01]  /*0670*/  LEA.HI.X.SX32 R35, R23, R0, 0x1, P0 ;  /* 0x0000000017237211 */ /* 0x000fe200000f0eff */
[----:B------:R1:W2:Y:S01]  /*0680*/  LDG.E.U16 R22, desc[UR6][R28.64] ;  /* 0x000000061c167981 */ /* 0x0002a2000c1e1500 */
[----:B------:R-:W-:-:S02]  /*0690*/  LEA R38, P0, R25, R3, 0x1 ;  /* 0x0000000319267211 */ /* 0x000fc400078008ff */
[-C--:B------:R-:W-:Y:S01]  /*06a0*/  LEA.HI.X.SX32 R37, R37, R0.reuse, 0x1, P1 ;  /* 0x0000000025257211 */ /* 0x080fe200008f0eff */
[----:B------:R-:W2:Y:S01]  /*06b0*/  LDG.E.U16 R23, desc[UR6][R34.64] ;  /* 0x0000000622177981 */ /* 0x000ea2000c1e1500 */
[-C--:B------:R-:W-:Y:S01]  /*06c0*/  LEA.HI.X.SX32 R39, R25, R0.reuse, 0x1, P0 ;  /* 0x0000000019277211 */ /* 0x080fe200000f0eff */
[C---:B0-----:R-:W-:Y:S01]  /*06d0*/  IMAD R33, R12.reuse, 0x2, R27 ;  /* 0x000000020c217824 */ /* 0x041fe200078e021b */
[CC--:B------:R-:W-:Y:S01]  /*06e0*/  LEA R30, P0, R27.reuse, R3.reuse, 0x1 ;  /* 0x000000031b1e7211 */ /* 0x0c0fe200078008ff */
[----:B------:R0:W2:Y:S03]  /*06f0*/  LDG.E.U16 R24, desc[UR6][R36.64] ;  /* 0x0000000624187981 */ /* 0x0000a6000c1e1500 */
[-C--:B------:R-:W-:Y:S01]  /*0700*/  LEA.HI.X.SX32 R31, R27, R0.reuse, 0x1, P0 ;  /* 0x000000001b1f7211 */ /* 0x080fe200000f0eff */
[C---:B------:R-:W-:Y:S01]  /*0710*/  IMAD R27, R12.reuse, 0x2, R33 ;  /* 0x000000020c1b7824 */ /* 0x040fe200078e0221 */
[CC--:B------:R-:W-:Y:S01]  /*0720*/  LEA R32, P0, R33.reuse, R3.reuse, 0x1 ;  /* 0x0000000321207211 */ /* 0x0c0fe200078008ff */
[----:B------:R0:W2:Y:S02]  /*0730*/  LDG.E.U16 R25, desc[UR6][R38.64] ;  /* 0x0000000626197981 */ /* 0x0000a4000c1e1500 */
[C---:B-1----:R-:W-:Y:S01]  /*0740*/  IMAD R29, R12.reuse, 0x2, R27 ;  /* 0x000000020c1d7824 */ /* 0x042fe200078e021b */
[----:B------:R-:W-:Y:S01]  /*0750*/  LEA.HI.X.SX32 R33, R33, R0, 0x1, P0 ;  /* 0x0000000021217211 */ /* 0x000fe200000f0eff */
[----:B------:R-:W2:Y:S01]  /*0760*/  LDG.E.U16 R26, desc[UR6][R30.64] ;  /* 0x000000061e1a7981 */ /* 0x000ea2000c1e1500 */
[-C--:B------:R-:W-:Y:S01]  /*0770*/  LEA R40, P1, R27, R3.reuse, 0x1 ;  /* 0x000000031b287211 */ /* 0x080fe200078208ff */
[----:B0-----:R-:W-:Y:S01]  /*0780*/  IMAD R37, R12, 0x2, R29 ;  /* 0x000000020c257824 */ /* 0x001fe200078e021d */
[----:B------:R-:W-:-:S03]  /*0790*/  LEA R34, P0, R29, R3, 0x1 ;  /* 0x000000031d227211 */ /* 0x000fc600078008ff */
[C---:B------:R-:W-:Y:S01]  /*07a0*/  IMAD R39, R12.reuse, 0x2, R37 ;  /* 0x000000020c277824 */ /* 0x040fe200078e0225 */
[-C--:B------:R-:W-:Y:S02]  /*07b0*/  LEA.HI.X.SX32 R35, R29, R0.reuse, 0x1, P0 ;  /* 0x000000001d237211 */ /* 0x080fe400000f0eff */
[-C--:B------:R-:W-:Y:S01]  /*07c0*/  LEA R36, P0, R37, R3.reuse, 0x1 ;  /* 0x0000000325247211 */ /* 0x080fe200078008ff */
[C---:B------:R-:W-:Y:S01]  /*07d0*/  IMAD R43, R12.reuse, 0x2, R39 ;  /* 0x000000020c2b7824 */ /* 0x040fe200078e0227 */
[-C--:B------:R-:W-:Y:S01]  /*07e0*/  LEA.HI.X.SX32 R41, R27, R0.reuse, 0x1, P1 ;  /* 0x000000001b297211 */ /* 0x080fe200008f0eff */
[----:B------:R-:W2:Y:S01]  /*07f0*/  LDG.E.U16 R29, desc[UR6][R34.64] ;  /* 0x00000006221d7981 */ /* 0x000ea2000c1e1500 */
[-C--:B------:R-:W-:Y:S01]  /*0800*/  LEA.HI.X.SX32 R37, R37, R0.reuse, 0x1, P0 ;  /* 0x0000000025257211 */ /* 0x080fe200000f0eff */
[----:B------:R-:W-:Y:S01]  /*0810*/  IMAD R45, R12, 0x2, R43 ;  /* 0x000000020c2d7824 */ /* 0x000fe200078e022b */
[CC--:B------:R-:W-:Y:S01]  /*0820*/  LEA R38, P0, R39.reuse, R3.reuse, 0x1 ;  /* 0x0000000327267211 */ /* 0x0c0fe200078008ff */
[----:B------:R0:W2:Y:S03]  /*0830*/  LDG.E.U16 R27, desc[UR6][R32.64] ;  /* 0x00000006201b7981 */ /* 0x0000a6000c1e1500 */
[----:B------:R-:W-:Y:S01]  /*0840*/  LEA.HI.X.SX32 R39, R39, R0, 0x1, P0 ;  /* 0x0000000027277211 */ /* 0x000fe200000f0eff */
[----:B------:R1:W2:Y:S01]  /*0850*/  LDG.E.U16 R28, desc[UR6][R40.64] ;  /* 0x00000006281c7981 */ /* 0x0002a2000c1e1500 */
[----:B------:R-:W-:-:S02]  /*0860*/  LEA R44, P0, R45, R3, 0x1 ;  /* 0x000000032d2c7211 */ /* 0x000fc400078008ff */
[-C--:B------:R-:W-:Y:S01]  /*0870*/  LEA R42, P1, R43, R3.reuse, 0x1 ;  /* 0x000000032b2a7211 */ /* 0x080fe200078208ff */
[----:B------:R1:W2:Y:S01]  /*0880*/  LDG.E.U16 R30, desc[UR6][R36.64] ;  /* 0x00000006241e7981 */ /* 0x0002a2000c1e1500 */
[C---:B0-----:R-:W-:Y:S01]  /*0890*/  IMAD R33, R12.reuse, 0x2, R45 ;  /* 0x000000020c217824 */ /* 0x041fe200078e022d */
[----:B------:R-:W-:Y:S02]  /*08a0*/  LEA.HI.X.SX32 R45, R45, R0, 0x1, P0 ;  /* 0x000000002d2d7211 */ /* 0x000fe400000f0eff */
[----:B------:R0:W2:Y:S01]  /*08b0*/  LDG.E.U16 R31, desc[UR6][R38.64] ;  /* 0x00000006261f7981 */ /* 0x0000a2000c1e1500 */
[----:B------:R-:W-:Y:S01]  /*08c0*/  IMAD R35, R12, 0x2, R33 ;  /* 0x000000020c237824 */ /* 0x000fe200078e0221 */
[----:B-1----:R-:W-:-:S03]  /*08d0*/  LEA R40, P0, R33, R3, 0x1 ;  /* 0x0000000321287211 */ /* 0x002fc600078008ff */
[C---:B------:R-:W-:Y:S01]  /*08e0*/  IMAD R49, R12.reuse, 0x2, R35 ;  /* 0x000000020c317824 */ /* 0x040fe200078e0223 */
[-C--:B------:R-:W-:Y:S02]  /*08f0*/  LEA.HI.X.SX32 R41, R33, R0.reuse, 0x1, P0 ;  /* 0x0000000021297211 */ /* 0x080fe400000f0eff */
[-C--:B------:R-:W-:Y:S01]  /*0900*/  LEA R46, P0, R35, R3.reuse, 0x1 ;  /* 0x00000003232e7211 */ /* 0x080fe200078008ff */
[C---:B------:R-:W-:Y:S01]  /*0910*/  IMAD R37, R12.reuse, 0x2, R49 ;  /* 0x000000020c257824 */ /* 0x040fe200078e0231 */
[-C--:B------:R-:W-:Y:S01]  /*0920*/  LEA.HI.X.SX32 R43, R43, R0.reuse, 0x1, P1 ;  /* 0x000000002b2b7211 */ /* 0x080fe200008f0eff */
[----:B------:R1:W2:Y:S01]  /*0930*/  LDG.E.U16 R33, desc[UR6][R44.64] ;  /* 0x000000062c217981 */ /* 0x0002a2000c1e1500 */
[-C--:B------:R-:W-:Y:S01]  /*0940*/  LEA.HI.X.SX32 R47, R35, R0.reuse, 0x1, P0 ;  /* 0x00000000232f7211 */ /* 0x080fe200000f0eff */
[C---:B0-----:R-:W-:Y:S01]  /*0950*/  IMAD R39, R12.reuse, 0x2, R37 ;  /* 0x000000020c277824 */ /* 0x041fe200078e0225 */
[CC--:B------:R-:W-:Y:S01]  /*0960*/  LEA R50, P0, R37.reuse, R3.reuse, 0x1 ;  /* 0x0000000325327211 */ /* 0x0c0fe200078008ff */
[----:B------:R0:W2:Y:S03]  /*0970*/  LDG.E.U16 R32, desc[UR6][R42.64] ;  /* 0x000000062a207981 */ /* 0x0000a6000c1e1500 */
[----:B------:R-:W-:Y:S01]  /*0980*/  LEA.HI.X.SX32 R51, R37, R0, 0x1, P0 ;  /* 0x0000000025337211 */ /* 0x000fe200000f0eff */
[----:B------:R0:W2:Y:S01]  /*0990*/  LDG.E.U16 R34, desc[UR6][R40.64] ;  /* 0x0000000628227981 */ /* 0x0000a2000c1e1500 */
[----:B-1----:R-:W-:Y:S01]  /*09a0*/  IMAD R45, R12, 0x2, R39 ;  /* 0x000000020c2d7824 */ /* 0x002fe200078e0227 */
[----:B------:R-:W-:-:S02]  /*09b0*/  LEA R48, P1, R49, R3, 0x1 ;  /* 0x0000000331307211 */ /* 0x000fc400078208ff */
[----:B------:R1:W2:Y:S01]  /*09c0*/  LDG.E.U16 R35, desc[UR6][R46.64] ;  /* 0x000000062e237981 */ /* 0x0002a2000c1e1500 */
[----:B0-----:R-:W-:-:S03]  /*09d0*/  LEA R42, P0, R39, R3, 0x1 ;  /* 0x00000003272a7211 */ /* 0x001fc600078008ff */
[----:B------:R-:W2:Y:S01]  /*09e0*/  LDG.E.U16 R37, desc[UR6][R50.64] ;  /* 0x0000000632257981 */ /* 0x000ea2000c1e1500 */
[----:B------:R-:W-:Y:S01]  /*09f0*/  LEA.HI.X.SX32 R43, R39, R0, 0x1, P0 ;  /* 0x00000000272b7211 */ /* 0x000fe200000f0eff */
[----:B------:R-:W-:-:S04]  /*0a00*/  IMAD R39, R12, 0x2, R45 ;  /* 0x000000020c277824 */ /* 0x000fc800078e022d */
[C---:B------:R-:W-:Y:S01]  /*0a10*/  IMAD R41, R12.reuse, 0x2, R39 ;  /* 0x000000020c297824 */ /* 0x040fe200078e0227 */
[----:B------:R-:W-:Y:S01]  /*0a20*/  LEA R44, P0, R45, R3, 0x1 ;  /* 0x000000032d2c7211 */ /* 0x000fe200078008ff */
[----:B------:R-:W2:Y:S02]  /*0a30*/  LDG.E.U16 R38, desc[UR6][R42.64] ;  /* 0x000000062a267981 */ /* 0x000ea4000c1e1500 */
[----:B------:R-:W-:-:S04]  /*0a40*/  IMAD R55, R12, 0x2, R41 ;  /* 0x000000020c377824 */ /* 0x000fc800078e0229 */
[----:B------:R-:W-:-:S04]  /*0a50*/  IMAD R57, R12, 0x2, R55 ;  /* 0x000000020c397824 */ /* 0x000fc800078e0237 */
[----:B------:R-:W-:-:S04]  /*0a60*/  IMAD R59, R12, 0x2, R57 ;  /* 0x000000020c3b7824 */ /* 0x000fc800078e0239 */
[C---:B------:R-:W-:Y:S01]  /*0a70*/  IMAD R61, R12.reuse, 0x2, R59 ;  /* 0x000000020c3d7824 */ /* 0x040fe200078e023b */
[-C--:B------:R-:W-:Y:S02]  /*0a80*/  LEA.HI.X.SX32 R49, R49, R0.reuse, 0x1, P1 ;  /* 0x0000000031317211 */ /* 0x080fe400008f0eff */
[-C--:B------:R-:W-:Y:S01]  /*0a90*/  LEA.HI.X.SX32 R45, R45, R0.reuse, 0x1, P0 ;  /* 0x000000002d2d7211 */ /* 0x080fe200000f0eff */
[C---:B------:R-:W-:Y:S01]  /*0aa0*/  IMAD R63, R12.reuse, 0x2, R61 ;  /* 0x000000020c3f7824 */ /* 0x040fe200078e023d */
[CC--:B-1----:R-:W-:Y:S01]  /*0ab0*/  LEA R46, P0, R41.reuse, R3.reuse, 0x1 ;  /* 0x00000003292e7211 */ /* 0x0c2fe200078008ff */
[----:B------:R0:W2:Y:S02]  /*0ac0*/  LDG.E.U16 R36, desc[UR6][R48.64] ;  /* 0x0000000630247981 */ /* 0x0000a4000c1e1500 */
[C---:B------:R-:W-:Y:S01]  /*0ad0*/  IMAD R65, R12.reuse, 0x2, R63 ;  /* 0x000000020c417824 */ /* 0x040fe200078e023f */
[----:B------:R-:W-:Y:S02]  /*0ae0*/  LEA.HI.X.SX32 R47, R41, R0, 0x1, P0 ;  /* 0x00000000292f7211 */ /* 0x000fe400000f0eff */
[----:B------:R-:W-:Y:S01]  /*0af0*/  LEA R52, P1, R39, R3, 0x1 ;  /* 0x0000000327347211 */ /* 0x000fe200078208ff */
[----:B------:R-:W-:-:S02]  /*0b00*/  IMAD R67, R12, 0x2, R65 ;  /* 0x000000020c437824 */ /* 0x000fc400078e0241 */
[----:B------:R-:W2:Y:S01]  /*0b10*/  LDG.E.U16 R41, desc[UR6][R46.64] ;  /* 0x000000062e297981 */ /* 0x000ea2000c1e1500 */
[-C--:B0-----:R-:W-:Y:S02]  /*0b20*/  LEA R48, P0, R55, R3.reuse, 0x1 ;  /* 0x0000000337307211 */ /* 0x081fe400078008ff */
[-C--:B------:R-:W-:Y:S02]  /*0b30*/  LEA.HI.X.SX32 R53, R39, R0.reuse, 0x1, P1 ;  /* 0x0000000027357211 */ /* 0x080fe400008f0eff */
[-C--:B------:R-:W-:Y:S01]  /*0b40*/  LEA.HI.X.SX32 R49, R55, R0.reuse, 0x1, P0 ;  /* 0x0000000037317211 */ /* 0x080fe200000f0eff */
[----:B------:R-:W-:Y:S01]  /*0b50*/  IMAD R69, R12, 0x2, R67 ;  /* 0x000000020c457824 */ /* 0x000fe200078e0243 */
[CC--:B------:R-:W-:Y:S01]  /*0b60*/  LEA R50, P0, R57.reuse, R3.reuse, 0x1 ;  /* 0x0000000339327211 */ /* 0x0c0fe200078008ff */
[----:B------:R0:W2:Y:S03]  /*0b70*/  LDG.E.U16 R40, desc[UR6][R52.64] ;  /* 0x0000000634287981 */ /* 0x0000a6000c1e1500 */
[----:B------:R-:W-:Y:S01]  /*0b80*/  LEA.HI.X.SX32 R51, R57, R0, 0x1, P0 ;  /* 0x0000000039337211 */ /* 0x000fe200000f0eff */
[----:B------:R1:W2:Y:S01]  /*0b90*/  LDG.E.U16 R42, desc[UR6][R48.64] ;  /* 0x00000006302a7981 */ /* 0x0002a2000c1e1500 */
[----:B------:R-:W-:-:S03]  /*0ba0*/  LEA R54, P1, R59, R3, 0x1 ;  /* 0x000000033b367211 */ /* 0x000fc600078208ff */
[----:B------:R1:W2:Y:S01]  /*0bb0*/  LDG.E.U16 R43, desc[UR6][R50.64] ;  /* 0x00000006322b7981 */ /* 0x0002a2000c1e1500 */
[----:B0-----:R-:W-:-:S03]  /*0bc0*/  LEA R52, P0, R61, R3, 0x1 ;  /* 0x000000033d347211 */ /* 0x001fc600078008ff */
[----:B------:R-:W2:Y:S01]  /*0bd0*/  LDG.E.U16 R39, desc[UR6][R44.64] ;  /* 0x000000062c277981 */ /* 0x000ea2000c1e1500 */
[C---:B-1----:R-:W-:Y:S01]  /*0be0*/  IMAD R49, R12.reuse, 0x2, R69 ;  /* 0x000000020c317824 */ /* 0x042fe200078e0245 */
[-C--:B------:R-:W-:Y:S02]  /*0bf0*/  LEA.HI.X.SX32 R53, R61, R0.reuse, 0x1, P0 ;  /* 0x000000003d357211 */ /* 0x080fe400000f0eff */
[-C--:B------:R-:W-:Y:S01]  /*0c00*/  LEA R56, P0, R63, R3.reuse, 0x1 ;  /* 0x000000033f387211 */ /* 0x080fe200078008ff */
[C---:B------:R-:W-:Y:S01]  /*0c10*/  IMAD R71, R12.reuse, 0x2, R49 ;  /* 0x000000020c477824 */ /* 0x040fe200078e0231 */
[-C--:B------:R-:W-:Y:S02]  /*0c20*/  LEA.HI.X.SX32 R55, R59, R0.reuse, 0x1, P1 ;  /* 0x000000003b377211 */ /* 0x080fe400008f0eff */
[-C--:B------:R-:W-:Y:S01]  /*0c30*/  LEA R60, P1, R67, R3.reuse, 0x1 ;  /* 0x00000003433c7211 */ /* 0x080fe200078208ff */
[----:B------:R-:W-:Y:S01]  /*0c40*/  IMAD R51, R12, 0x2, R71 ;  /* 0x000000020c337824 */ /* 0x000fe200078e0247 */
[----:B------:R-:W-:Y:S01]  /*0c50*/  LEA.HI.X.SX32 R57, R63, R0, 0x1, P0 ;  /* 0x000000003f397211 */ /* 0x000fe200000f0eff */
[----:B------:R0:W2:Y:S01]  /*0c60*/  LDG.E.U16 R44, desc[UR6][R54.64] ;  /* 0x00000006362c7981 */ /* 0x0000a2000c1e1500 */
[----:B------:R-:W-:-:S02]  /*0c70*/  LEA R58, P0, R65, R3, 0x1 ;  /* 0x00000003413a7211 */ /* 0x000fc400078008ff */
[-C--:B------:R-:W-:Y:S01]  /*0c80*/  LEA.HI.X.SX32 R61, R67, R0.reuse, 0x1, P1 ;  /* 0x00000000433d7211 */ /* 0x080fe200008f0eff */
[----:B------:R-:W-:Y:S01]  /*0c90*/  IMAD R67, R12, 0x2, R51 ;  /* 0x000000020c437824 */ /* 0x000fe200078e0233 */
[----:B------:R-:W-:Y:S01]  /*0ca0*/  LEA.HI.X.SX32 R59, R65, R0, 0x1, P0 ;  /* 0x00000000413b7211 */ /* 0x000fe200000f0eff */
[----:B------:R1:W2:Y:S01]  /*0cb0*/  LDG.E.U16 R45, desc[UR6][R52.64] ;  /* 0x00000006342d7981 */ /* 0x0002a2000c1e1500 */
[----:B0-----:R-:W-:-:S03]  /*0cc0*/  LEA R54, P0, R69, R3, 0x1 ;  /* 0x0000000345367211 */ /* 0x001fc600078008ff */
[----:B------:R0:W2:Y:S04]  /*0cd0*/  LDG.E.U16 R46, desc[UR6][R56.64] ;  /* 0x00000006382e7981 */ /* 0x0000a8000c1e1500 */
[----:B------:R0:W2:Y:S01]  /*0ce0*/  LDG.E.U16 R47, desc[UR6][R58.64] ;  /* 0x000000063a2f7981 */ /* 0x0000a2000c1e1500 */
[C---:B-1----:R-:W-:Y:S01]  /*0cf0*/  IMAD R53, R12.reuse, 0x2, R67 ;  /* 0x000000020c357824 */ /* 0x042fe200078e0243 */
[----:B------:R-:W-:Y:S02]  /*0d00*/  LEA.HI.X.SX32 R55, R69, R0, 0x1, P0 ;  /* 0x0000000045377211 */ /* 0x000fe400000f0eff */
[----:B------:R1:W2:Y:S01]  /*0d10*/  LDG.E.U16 R48, desc[UR6][R60.64] ;  /* 0x000000063c307981 */ /* 0x0002a2000c1e1500 */
[----:B------:R-:W-:Y:S01]  /*0d20*/  IMAD R69, R12, 0x2, R53 ;  /* 0x000000020c457824 */ /* 0x000fe200078e0235 */
[----:B------:R-:W-:-:S03]  /*0d30*/  LEA R62, P0, R49, R3, 0x1 ;  /* 0x00000003313e7211 */ /* 0x000fc600078008ff */
[C---:B------:R-:W-:Y:S01]  /*0d40*/  IMAD R73, R12.reuse, 0x2, R69 ;  /* 0x000000020c497824 */ /* 0x040fe200078e0245 */
[-C--:B------:R-:W-:Y:S02]  /*0d50*/  LEA.HI.X.SX32 R63, R49, R0.reuse, 0x1, P0 ;  /* 0x00000000313f7211 */ /* 0x080fe400000f0eff */
[-C--:B0-----:R-:W-:Y:S01]  /*0d60*/  LEA R56, P0, R71, R3.reuse, 0x1 ;  /* 0x0000000347387211 */ /* 0x081fe200078008ff */
[C---:B------:R-:W-:Y:S01]  /*0d70*/  IMAD R75, R12.reuse, 0x2, R73 ;  /* 0x000000020c4b7824 */ /* 0x040fe200078e0249 */
[----:B------:R-:W-:Y:S01]  /*0d80*/  LEA R64, P1, R51, R3, 0x1 ;  /* 0x0000000333407211 */ /* 0x000fe200078208ff */
[----:B------:R0:W2:Y:S01]  /*0d90*/  LDG.E.U16 R50, desc[UR6][R62.64] ;  /* 0x000000063e327981 */ /* 0x0000a2000c1e1500 */
[----:B------:R-:W-:Y:S01]  /*0da0*/  LEA.HI.X.SX32 R57, R71, R0, 0x1, P0 ;  /* 0x0000000047397211 */ /* 0x000fe200000f0eff */
[C---:B------:R-:W-:Y:S02]  /*0db0*/  IMAD R71, R12.reuse, 0x2, R75 ;  /* 0x000000020c477824 */ /* 0x040fe400078e024b */
[----:B------:R-:W2:Y:S02]  /*0dc0*/  LDG.E.U16 R49, desc[UR6][R54.64] ;  /* 0x0000000636317981 */ /* 0x000ea4000c1e1500 */
[----:B------:R-:W-:-:S04]  /*0dd0*/  IMAD R77, R12, 0x2, R71 ;  /* 0x000000020c4d7824 */ /* 0x000fc800078e0247 */
[----:B------:R-:W-:Y:S01]  /*0de0*/  IMAD R79, R12, 0x2, R77 ;  /* 0x000000020c4f7824 */ /* 0x000fe200078e024d */
[----:B------:R-:W-:-:S03]  /*0df0*/  LEA R58, P0, R67, R3, 0x1 ;  /* 0x00000003433a7211 */ /* 0x000fc600078008ff */
[----:B------:R-:W-:Y:S01]  /*0e00*/  IMAD R81, R12, 0x2, R79 ;  /* 0x000000020c517824 */ /* 0x000fe200078e024f */
[----:B------:R-:W-:-:S03]  /*0e10*/  LEA.HI.X.SX32 R59, R67, R0, 0x1, P0 ;  /* 0x00000000433b7211 */ /* 0x000fc600000f0eff */
[----:B------:R-:W-:Y:S01]  /*0e20*/  IMAD R83, R12, 0x2, R81 ;  /* 0x000000020c537824 */ /* 0x000fe200078e0251 */
[----:B-1----:R-:W-:-:S03]  /*0e30*/  LEA R60, P0, R53, R3, 0x1 ;  /* 0x00000003353c7211 */ /* 0x002fc600078008ff */
[C---:B------:R-:W-:Y:S01]  /*0e40*/  IMAD R85, R12.reuse, 0x2, R83 ;  /* 0x000000020c557824 */ /* 0x040fe200078e0253 */
[-C--:B------:R-:W-:Y:S02]  /*0e50*/  LEA.HI.X.SX32 R65, R51, R0.reuse, 0x1, P1 ;  /* 0x0000000033417211 */ /* 0x080fe400008f0eff */
[-C--:B------:R-:W-:Y:S01]  /*0e60*/  LEA.HI.X.SX32 R61, R53, R0.reuse, 0x1, P0 ;  /* 0x00000000353d7211 */ /* 0x080fe200000f0eff */
[C---:B------:R-:W-:Y:S01]  /*0e70*/  IMAD R87, R12.reuse, 0x2, R85 ;  /* 0x000000020c577824 */ /* 0x040fe200078e0255 */
[CC--:B0-----:R-:W-:Y:S01]  /*0e80*/  LEA R62, P0, R69.reuse, R3.reuse, 0x1 ;  /* 0x00000003453e7211 */ /* 0x0c1fe200078008ff */
[----:B------:R0:W2:Y:S02]  /*0e90*/  LDG.E.U16 R52, desc[UR6][R64.64] ;  /* 0x0000000640347981 */ /* 0x0000a4000c1e1500 */
[C---:B------:R-:W-:Y:S01]  /*0ea0*/  IMAD R89, R12.reuse, 0x2, R87 ;  /* 0x000000020c597824 */ /* 0x040fe200078e0257 */
[----:B------:R-:W-:Y:S01]  /*0eb0*/  LEA.HI.X.SX32 R63, R69, R0, 0x1, P0 ;  /* 0x00000000453f7211 */ /* 0x000fe200000f0eff */
[----:B------:R-:W2:Y:S01]  /*0ec0*/  LDG.E.U16 R51, desc[UR6][R56.64] ;  /* 0x0000000638337981 */ /* 0x000ea2000c1e1500 */
[----:B------:R-:W-:Y:S01]  /*0ed0*/  LEA R66, P1, R73, R3, 0x1 ;  /* 0x0000000349427211 */ /* 0x000fe200078208ff */
[----:B------:R-:W-:-:S02]  /*0ee0*/  IMAD R91, R12, 0x2, R89 ;  /* 0x000000020c5b7824 */ /* 0x000fc400078e0259 */
[----:B------:R-:W2:Y:S01]  /*0ef0*/  LDG.E.U16 R53, desc[UR6][R58.64] ;  /* 0x000000063a357981 */ /* 0x000ea2000c1e1500 */
[----:B0-----:R-:W-:-:S03]  /*0f00*/  LEA R64, P0, R75, R3, 0x1 ;  /* 0x000000034b407211 */ /* 0x001fc600078008ff */
[----:B------:R-:W2:Y:S01]  /*0f10*/  LDG.E.U16 R54, desc[UR6][R60.64] ;  /* 0x000000063c367981 */ /* 0x000ea2000c1e1500 */
[-C--:B------:R-:W-:Y:S02]  /*0f20*/  LEA.HI.X.SX32 R65, R75, R0.reuse, 0x1, P0 ;  /* 0x000000004b417211 */ /* 0x080fe400000f0eff */
[-C--:B------:R-:W-:Y:S01]  /*0f30*/  LEA R68, P0, R71, R3.reuse, 0x1 ;  /* 0x0000000347447211 */ /* 0x080fe200078008ff */
[C---:B------:R-:W-:Y:S01]  /*0f40*/  IMAD R93, R12.reuse, 0x2, R91 ;  /* 0x000000020c5d7824 */ /* 0x040fe200078e025b */
[-C--:B------:R-:W-:Y:S01]  /*0f50*/  LEA.HI.X.SX32 R67, R73, R0.reuse, 0x1, P1 ;  /* 0x0000000049437211 */ /* 0x080fe200008f0eff */
[----:B------:R-:W2:Y:S01]  /*0f60*/  LDG.E.U16 R55, desc[UR6][R62.64] ;  /* 0x000000063e377981 */ /* 0x000ea2000c1e1500 */
[-C--:B------:R-:W-:Y:S02]  /*0f70*/  LEA.HI.X.SX32 R69, R71, R0.reuse, 0x1, P0 ;  /* 0x0000000047457211 */ /* 0x080fe400000f0eff */
[CC--:B------:R-:W-:Y:S01]  /*0f80*/  LEA R70, P0, R77.reuse, R3.reuse, 0x1 ;  /* 0x000000034d467211 */ /* 0x0c0fe200078008ff */
[C---:B------:R-:W-:Y:S01]  /*0f90*/  IMAD R95, R12.reuse, 0x2, R93 ;  /* 0x000000020c5f7824 */ /* 0x040fe200078e025d */
[----:B------:R0:W2:Y:S02]  /*0fa0*/  LDG.E.U16 R56, desc[UR6][R66.64] ;  /* 0x0000000642387981 */ /* 0x0000a4000c1e1500 */
[----:B------:R-:W-:Y:S01]  /*0fb0*/  LEA.HI.X.SX32 R71, R77, R0, 0x1, P0 ;  /* 0x000000004d477211 */ /* 0x000fe200000f0eff */
[----:B------:R-:W-:Y:S01]  /*0fc0*/  IMAD R97, R12, 0x2, R95 ;  /* 0x000000020c617824 */ /* 0x000fe200078e025f */
[-C--:B------:R-:W-:Y:S01]  /*0fd0*/  LEA R72, P1, R79, R3.reuse, 0x1 ;  /* 0x000000034f487211 */ /* 0x080fe200078208ff */
[----:B------:R1:W2:Y:S04]  /*0fe0*/  LDG.E.U16 R58, desc[UR6][R68.64] ;  /* 0x00000006443a7981 */ /* 0x0002a8000c1e1500 */
[----:B------:R-:W2:Y:S01]  /*0ff0*/  LDG.E.U16 R57, desc[UR6][R64.64] ;  /* 0x0000000640397981 */ /* 0x000ea2000c1e1500 */
[----:B0-----:R-:W-:-:S03]  /*1000*/  LEA R66, P0, R81, R3, 0x1 ;  /* 0x0000000351427211 */ /* 0x001fc600078008ff */
[----:B------:R0:W2:Y:S01]  /*1010*/  LDG.E.U16 R59, desc[UR6][R70.64] ;  /* 0x00000006463b7981 */ /* 0x0000a2000c1e1500 */
[----:B------:R-:W-:Y:S01]  /*1020*/  LEA.HI.X.SX32 R67, R81, R0, 0x1, P0 ;  /* 0x0000000051437211 */ /* 0x000fe200000f0eff */
[----:B------:R-:W-:-:S04]  /*1030*/  IMAD R81, R12, 0x2, R97 ;  /* 0x000000020c517824 */ /* 0x000fc800078e0261 */
[C---:B------:R-:W-:Y:S01]  /*1040*/  IMAD R99, R12.reuse, 0x2, R81 ;  /* 0x000000020c637824 */ /* 0x040fe200078e0251 */
[-C--:B------:R-:W-:Y:S01]  /*1050*/  LEA R74, P0, R83, R3.reuse, 0x1 ;  /* 0x00000003534a7211 */ /* 0x080fe200078008ff */
[----:B------:R-:W2:Y:S02]  /*1060*/  LDG.E.U16 R61, desc[UR6][R66.64] ;  /* 0x00000006423d7981 */ /* 0x000ea4000c1e1500 */
[C---:B------:R-:W-:Y:S01]  /*1070*/  IMAD R101, R12.reuse, 0x2, R99 ;  /* 0x000000020c657824 */ /* 0x040fe200078e0263 */
[-C--:B------:R-:W-:Y:S02]  /*1080*/  LEA.HI.X.SX32 R73, R79, R0.reuse, 0x1, P1 ;  /* 0x000000004f497211 */ /* 0x080fe400008f0eff */
[-C--:B------:R-:W-:Y:S01]  /*1090*/  LEA R76, P1, R87, R3.reuse, 0x1 ;  /* 0x00000003574c7211 */ /* 0x080fe200078208ff */
[----:B------:R-:W-:Y:S01]  /*10a0*/  IMAD R103, R12, 0x2, R101 ;  /* 0x000000020c677824 */ /* 0x000fe200078e0265 */
[----:B------:R-:W-:Y:S01]  /*10b0*/  LEA.HI.X.SX32 R75, R83, R0, 0x1, P0 ;  /* 0x00000000534b7211 */ /* 0x000fe200000f0eff */
[----:B------:R3:W2:Y:S01]  /*10c0*/  LDG.E.U16 R60, desc[UR6][R72.64] ;  /* 0x00000006483c7981 */ /* 0x0006a2000c1e1500 */
[----:B-1----:R-:W-:-:S02]  /*10d0*/  LEA R68, P0, R85, R3, 0x1 ;  /* 0x0000000355447211 */ /* 0x002fc400078008ff */
[-C--:B------:R-:W-:Y:S01]  /*10e0*/  LEA.HI.X.SX32 R77, R87, R0.reuse, 0x1, P1 ;  /* 0x00000000574d7211 */ /* 0x080fe200008f0eff */
[C---:B------:R-:W-:Y:S01]  /*10f0*/  IMAD R87, R12.reuse, 0x2, R103 ;  /* 0x000000020c577824 */ /* 0x040fe200078e0267 */
[-C--:B------:R-:W-:Y:S01]  /*1100*/  LEA.HI.X.SX32 R69, R85, R0.reuse, 0x1, P0 ;  /* 0x0000000055457211 */ /* 0x080fe200000f0eff */
[----:B------:R1:W2:Y:S01]  /*1110*/  LDG.E.U16 R62, desc[UR6][R74.64] ;  /* 0x000000064a3e7981 */ /* 0x0002a2000c1e1500 */
[-C--:B0-----:R-:W-:Y:S01]  /*1120*/  LEA R70, P0, R89, R3.reuse, 0x1 ;  /* 0x0000000359467211 */ /* 0x081fe200078008ff */
[C---:B------:R-:W-:Y:S01]  /*1130*/  IMAD R105, R12.reuse, 0x2, R87 ;  /* 0x000000020c697824 */ /* 0x040fe200078e0257 */
[-C--:B------:R-:W-:Y:S01]  /*1140*/  LEA R78, P1, R95, R3.reuse, 0x1 ;  /* 0x000000035f4e7211 */ /* 0x080fe200078208ff */
[----:B------:R0:W2:Y:S01]  /*1150*/  LDG.E.U16 R64, desc[UR6][R76.64] ;  /* 0x000000064c407981 */ /* 0x0000a2000c1e1500 */
[-C--:B------:R-:W-:Y:S01]  /*1160*/  LEA.HI.X.SX32 R71, R89, R0.reuse, 0x1, P0 ;  /* 0x0000000059477211 */ /* 0x080fe200000f0eff */
[C---:B------:R-:W-:Y:S01]  /*1170*/  IMAD R89, R12.reuse, 0x2, R105 ;  /* 0x000000020c597824 */ /* 0x040fe200078e0269 */
[CC--:B---3--:R-:W-:Y:S01]  /*1180*/  LEA R72, P0, R91.reuse, R3.reuse, 0x1 ;  /* 0x000000035b487211 */ /* 0x0c8fe200078008ff */
[----:B------:R-:W3:Y:S03]  /*1190*/  LDG.E.U16 R63, desc[UR6][R68.64] ;  /* 0x00000006443f7981 */ /* 0x000ee6000c1e1500 */
[-C--:B------:R-:W-:Y:S01]  /*11a0*/  LEA.HI.X.SX32 R73, R91, R0.reuse, 0x1, P0 ;  /* 0x000000005b497211 */ /* 0x080fe200000f0eff */
[C---:B------:R-:W-:Y:S01]  /*11b0*/  IMAD R91, R12.reuse, 0x2, R89 ;  /* 0x000000020c5b7824 */ /* 0x040fe200078e0259 */
[CC--:B-1----:R-:W-:Y:S01]  /*11c0*/  LEA R74, P0, R93.reuse, R3.reuse, 0x1 ;  /* 0x000000035d4a7211 */ /* 0x0c2fe200078008ff */
[----:B------:R-:W3:Y:S02]  /*11d0*/  LDG.E.U16 R65, desc[UR6][R70.64] ;  /* 0x0000000646417981 */ /* 0x000ee4000c1e1500 */
[C---:B------:R-:W-:Y:S01]  /*11e0*/  IMAD R107, R12.reuse, 0x2, R91 ;  /* 0x000000020c6b7824 */ /* 0x040fe200078e025b */
[-C--:B------:R-:W-:Y:S01]  /*11f0*/  LEA.HI.X.SX32 R75, R93, R0.reuse, 0x1, P0 ;  /* 0x000000005d4b7211 */ /* 0x080fe200000f0eff */
[----:B------:R-:W3:Y:S02]  /*1200*/  LDG.E.U16 R66, desc[UR6][R72.64] ;  /* 0x0000000648427981 */ /* 0x000ee4000c1e1500 */
[C---:B------:R-:W-:Y:S01]  /*1210*/  IMAD R93, R12.reuse, 0x2, R107 ;  /* 0x000000020c5d7824 */ /* 0x040fe200078e026b */
[-C--:B------:R-:W-:Y:S01]  /*1220*/  LEA.HI.X.SX32 R79, R95, R0.reuse, 0x1, P1 ;  /* 0x000000005f4f7211 */ /* 0x080fe200008f0eff */
[----:B------:R-:W3:Y:S01]  /*1230*/  LDG.E.U16 R67, desc[UR6][R74.64] ;  /* 0x000000064a437981 */ /* 0x000ee2000c1e1500 */
[-C--:B0-----:R-:W-:Y:S01]  /*1240*/  LEA R76, P0, R97, R3.reuse, 0x1 ;  /* 0x00000003614c7211 */ /* 0x081fe200078008ff */
[C---:B------:R-:W-:Y:S01]  /*1250*/  IMAD R95, R12.reuse, 0x2, R93 ;  /* 0x000000020c5f7824 */ /* 0x040fe200078e025d */
[-C--:B------:R-:W-:Y:S01]  /*1260*/  LEA R84, P1, R101, R3.reuse, 0x1 ;  /* 0x0000000365547211 */ /* 0x080fe200078208ff */
[----:B------:R0:W3:Y:S01]  /*1270*/  LDG.E.U16 R68, desc[UR6][R78.64] ;  /* 0x000000064e447981 */ /* 0x0000e2000c1e1500 */
[----:B------:R-:W-:Y:S01]  /*1280*/  LEA.HI.X.SX32 R77, R97, R0, 0x1, P0 ;  /* 0x00000000614d7211 */ /* 0x000fe200000f0eff */
[----:B------:R-:W-:Y:S01]  /*1290*/  IMAD R97, R12, 0x2, R95 ;  /* 0x000000020c617824 */ /* 0x000fe200078e025f */
[----:B------:R-:W-:-:S03]  /*12a0*/  LEA R80, P0, R81, R3, 0x1 ;  /* 0x0000000351507211 */ /* 0x000fc600078008ff */
[C---:B------:R-:W-:Y:S01]  /*12b0*/  IMAD R109, R12.reuse, 0x2, R97 ;  /* 0x000000020c6d7824 */ /* 0x040fe200078e0261 */
[-C--:B------:R-:W-:Y:S01]  /*12c0*/  LEA.HI.X.SX32 R81, R81, R0.reuse, 0x1, P0 ;  /* 0x0000000051517211 */ /* 0x080fe200000f0eff */
[----:B------:R-:W3:Y:S01]  /*12d0*/  LDG.E.U16 R69, desc[UR6][R76.64] ;  /* 0x000000064c457981 */ /* 0x000ee2000c1e1500 */
[-C--:B------:R-:W-:Y:S01]  /*12e0*/  LEA R82, P0, R99, R3.reuse, 0x1 ;  /* 0x0000000363527211 */ /* 0x080fe200078008ff */
[C---:B------:R-:W-:Y:S01]  /*12f0*/  IMAD R111, R12.reuse, 0x2, R109 ;  /* 0x000000020c6f7824 */ /* 0x040fe200078e026d */
[-C--:B------:R-:W-:Y:S01]  /*1300*/  LEA.HI.X.SX32 R85, R101, R0.reuse, 0x1, P1 ;  /* 0x0000000065557211 */ /* 0x080fe200008f0eff */
[----:B------:R1:W3:Y:S01]  /*1310*/  LDG.E.U16 R70, desc[UR6][R80.64] ;  /* 0x0000000650467981 */ /* 0x0002e2000c1e1500 */
[-C--:B------:R-:W-:Y:S01]  /*1320*/  LEA.HI.X.SX32 R83, R99, R0.reuse, 0x1, P0 ;  /* 0x0000000063537211 */ /* 0x080fe200000f0eff */
[C---:B------:R-:W-:Y:S01]  /*1330*/  IMAD R99, R12.reuse, 0x2, R111 ;  /* 0x000000020c637824 */ /* 0x040fe200078e026f */
[CC--:B0-----:R-:W-:Y:S01]  /*1340*/  LEA R78, P0, R103.reuse, R3.reuse, 0x1 ;  /* 0x00000003674e7211 */ /* 0x0c1fe200078008ff */
[----:B------:R-:W3:Y:S02]  /*1350*/  LDG.E.U16 R72, desc[UR6][R84.64] ;  /* 0x0000000654487981 */ /* 0x000ee4000c1e1500 */
[C---:B------:R-:W-:Y:S01]  /*1360*/  IMAD R101, R12.reuse, 0x2, R99 ;  /* 0x000000020c657824 */ /* 0x040fe200078e0263 */
[----:B------:R-:W-:Y:S01]  /*1370*/  LEA.HI.X.SX32 R79, R103, R0, 0x1, P0 ;  /* 0x00000000674f7211 */ /* 0x000fe200000f0eff */
[----:B------:R0:W3:Y:S02]  /*1380*/  LDG.E.U16 R71, desc[UR6][R82.64] ;  /* 0x0000000652477981 */ /* 0x0000e4000c1e1500 */
[C---:B------:R-:W-:Y:S01]  /*1390*/  IMAD R103, R12.reuse, 0x2, R101 ;  /* 0x000000020c677824 */ /* 0x040fe200078e0265 */
[----:B------:R-:W-:Y:S01]  /*13a0*/  LEA R86, P0, R87, R3, 0x1 ;  /* 0x0000000357567211 */ /* 0x000fe200078008ff */
[----:B------:R4:W3:Y:S02]  /*13b0*/  LDG.E.U16 R73, desc[UR6][R78.64] ;  /* 0x000000064e497981 */ /* 0x0008e4000c1e1500 */
[----:B------:R-:W-:-:S04]  /*13c0*/  IMAD R113, R12, 0x2, R103 ;  /* 0x000000020c717824 */ /* 0x000fc800078e0267 */
[----:B------:R-:W-:-:S04]  /*13d0*/  IMAD R115, R12, 0x2, R113 ;  /* 0x000000020c737824 */ /* 0x000fc800078e0271 */
[----:B------:R-:W-:-:S04]  /*13e0*/  IMAD R117, R12, 0x2, R115 ;  /* 0x000000020c757824 */ /* 0x000fc800078e0273 */
[----:B------:R-:W-:Y:S01]  /*13f0*/  IMAD R119, R12, 0x2, R117 ;  /* 0x000000020c777824 */ /* 0x000fe200078e0275 */
[----:B------:R-:W-:-:S03]  /*1400*/  LEA.HI.X.SX32 R87, R87, R0, 0x1, P0 ;  /* 0x0000000057577211 */ /* 0x000fc600000f0eff */
[C---:B------:R-:W-:Y:S01]  /*1410*/  IMAD R121, R12.reuse, 0x2, R119 ;  /* 0x000000020c797824 */ /* 0x040fe200078e0277 */
[CC--:B-1----:R-:W-:Y:S01]  /*1420*/  LEA R80, P0, R105.reuse, R3.reuse, 0x1 ;  /* 0x0000000369507211 */ /* 0x0c2fe200078008ff */
[----:B------:R-:W3:Y:S02]  /*1430*/  LDG.E.U16 R74, desc[UR6][R86.64] ;  /* 0x00000006564a7981 */ /* 0x000ee4000c1e1500 */
[C---:B------:R-:W-:Y:S01]  /*1440*/  IMAD R123, R12.reuse, 0x2, R121 ;  /* 0x000000020c7b7824 */ /* 0x040fe200078e0279 */
[-C--:B------:R-:W-:Y:S02]  /*1450*/  LEA.HI.X.SX32 R81, R105, R0.reuse, 0x1, P0 ;  /* 0x0000000069517211 */ /* 0x080fe400000f0eff */
[-C--:B0-----:R-:W-:Y:S01]  /*1460*/  LEA R82, P0, R91, R3.reuse, 0x1 ;  /* 0x000000035b527211 */ /* 0x081fe200078008ff */
[C---:B------:R-:W-:Y:S01]  /*1470*/  IMAD R125, R12.reuse, 0x2, R123 ;  /* 0x000000020c7d7824 */ /* 0x040fe200078e027b */
[-C--:B------:R-:W-:Y:S01]  /*1480*/  LEA R88, P1, R89, R3.reuse, 0x1 ;  /* 0x0000000359587211 */ /* 0x080fe200078208ff */
[----:B------:R-:W3:Y:S01]  /*1490*/  LDG.E.U16 R75, desc[UR6][R80.64] ;  /* 0x00000006504b7981 */ /* 0x000ee2000c1e1500 */
[----:B------:R-:W-:Y:S01]  /*14a0*/  LEA.HI.X.SX32 R83, R91, R0, 0x1, P0 ;  /* 0x000000005b537211 */ /* 0x000fe200000f0eff */
[----:B------:R-:W-:Y:S01]  /*14b0*/  IMAD R127, R12, 0x2, R125 ;  /* 0x000000020c7f7824 */ /* 0x000fe200078e027d */
[----:B----4-:R-:W-:-:S03]  /*14c0*/  LEA R78, P0, R107, R3, 0x1 ;  /* 0x000000036b4e7211 */ /* 0x010fc600078008ff */
[C---:B------:R-:W-:Y:S01]  /*14d0*/  IMAD R129, R12.reuse, 0x2, R127 ;  /* 0x000000020c817824 */ /* 0x040fe200078e027f */
[-C--:B------:R-:W-:Y:S01]  /*14e0*/  LEA.HI.X.SX32 R89, R89, R0.reuse, 0x1, P1 ;  /* 0x0000000059597211 */ /* 0x080fe200008f0eff */
[----:B------:R-:W4:Y:S01]  /*14f0*/  LDG.E.U16 R77, desc[UR6][R82.64] ;  /* 0x00000006524d7981 */ /* 0x000f22000c1e1500 */
[-C--:B------:R-:W-:Y:S01]  /*1500*/  LEA.HI.X.SX32 R79, R107, R0.reuse, 0x1, P0 ;  /* 0x000000006b4f7211 */ /* 0x080fe200000f0eff */
[C---:B------:R-:W-:Y:S01]  /*1510*/  IMAD R131, R12.reuse, 0x2, R129 ;  /* 0x000000020c837824 */ /* 0x040fe200078e0281 */
[C---:B------:R-:W-:Y:S01]  /*1520*/  LEA R84, P0, R93.reuse, R3, 0x1 ;  /* 0x000000035d547211 */ /* 0x040fe200078008ff */
[----:B------:R0:W4:Y:S02]  /*1530*/  LDG.E.U16 R76, desc[UR6][R88.64] ;  /* 0x00000006584c7981 */ /* 0x000124000c1e1500 */
[C---:B------:R-:W-:Y:S01]  /*1540*/  IMAD R133, R12.reuse, 0x2, R131 ;  /* 0x000000020c857824 */ /* 0x040fe200078e0283 */
[----:B------:R-:W-:Y:S01]  /*1550*/  LEA.HI.X.SX32 R85, R93, R0, 0x1, P0 ;  /* 0x000000005d557211 */ /* 0x000fe200000f0eff */
[----:B------:R1:W4:Y:S02]  /*1560*/  LDG.E.U16 R80, desc[UR6][R78.64] ;  /* 0x000000064e507981 */ /* 0x000324000c1e1500 */
[----:B------:R-:W-:-:S02]  /*1570*/  IMAD R135, R12, 0x2, R133 ;  /* 0x000000020c877824 */ /* 0x000fc400078e0285 */
[----:B------:R5:W4:Y:S01]  /*1580*/  LDG.E.U16 R81, desc[UR6][R84.64] ;  /* 0x0000000654517981 */ /* 0x000b22000c1e1500 */
[----:B0-----:R-:W-:-:S04]  /*1590*/  LEA R88, P0, R97, R3, 0x1 ;  /* 0x0000000361587211 */ /* 0x001fc800078008ff */
[-C--:B------:R-:W-:Y:S02]  /*15a0*/  LEA.HI.X.SX32 R89, R97, R0.reuse, 0x1, P0 ;  /* 0x0000000061597211 */ /* 0x080fe400000f0eff */
[-C--:B------:R-:W-:Y:S01]  /*15b0*/  LEA R82, P0, R109, R3.reuse, 0x1 ;  /* 0x000000036d527211 */ /* 0x080fe200078008ff */
[C---:B------:R-:W-:Y:S01]  /*15c0*/  IMAD R105, R12.reuse, 0x2, R135 ;  /* 0x000000020c697824 */ /* 0x040fe200078e0287 */
[-C--:B------:R-:W-:Y:S01]  /*15d0*/  LEA R86, P1, R95, R3.reuse, 0x1 ;  /* 0x000000035f567211 */ /* 0x080fe200078208ff */
[----:B------:R-:W4:Y:S01]  /*15e0*/  LDG.E.U16 R93, desc[UR6][R88.64] ;  /* 0x00000006585d7981 */ /* 0x000f22000c1e1500 */
[-C--:B------:R-:W-:Y:S02]  /*15f0*/  LEA.HI.X.SX32 R83, R109, R0.reuse, 0x1, P0 ;  /* 0x000000006d537211 */ /* 0x080fe400000f0eff */
[-C--:B-1----:R-:W-:Y:S01]  /*1600*/  LEA R78, P0, R111, R3.reuse, 0x1 ;  /* 0x000000036f4e7211 */ /* 0x082fe200078008ff */
[C---:B------:R-:W-:Y:S01]  /*1610*/  IMAD R137, R12.reuse, 0x2, R105 ;  /* 0x000000020c897824 */ /* 0x040fe200078e0269 */
[-C--:B------:R-:W-:Y:S01]  /*1620*/  LEA.HI.X.SX32 R87, R95, R0.reuse, 0x1, P1 ;  /* 0x000000005f577211 */ /* 0x080fe200008f0eff */
[----:B------:R-:W4:Y:S01]  /*1630*/  LDG.E.U16 R96, desc[UR6][R82.64] ;  /* 0x0000000652607981 */ /* 0x000f22000c1e1500 */
[-C--:B------:R-:W-:Y:S01]  /*1640*/  LEA.HI.X.SX32 R79, R111, R0.reuse, 0x1, P0 ;  /* 0x000000006f4f7211 */ /* 0x080fe200000f0eff */
[C---:B------:R-:W-:Y:S01]  /*1650*/  IMAD R139, R12.reuse, 0x2, R137 ;  /* 0x000000020c8b7824 */ /* 0x040fe200078e0289 */
[CC--:B-----5:R-:W-:Y:S01]  /*1660*/  LEA R84, P0, R101.reuse, R3.reuse, 0x1 ;  /* 0x0000000365547211 */ /* 0x0e0fe200078008ff */
[----:B------:R0:W5:Y:S03]  /*1670*/  LDG.E.U16 R92, desc[UR6][R86.64] ;  /* 0x00000006565c7981 */ /* 0x000166000c1e1500 */
[----:B------:R-:W-:Y:S01]  /*1680*/  LEA.HI.X.SX32 R85, R101, R0, 0x1, P0 ;  /* 0x0000000065557211 */ /* 0x000fe200000f0eff */
[C---:B------:R-:W-:Y:S01]  /*1690*/  IMAD R101, R12.reuse, 0x2, R139 ;  /* 0x000000020c657824 */ /* 0x040fe200078e028b */
[-C--:B------:R-:W-:Y:S01]  /*16a0*/  LEA R90, P1, R99, R3.reuse, 0x1 ;  /* 0x00000003635a7211 */ /* 0x080fe200078208ff */
[----:B------:R1:W5:Y:S02]  /*16b0*/  LDG.E.U16 R97, desc[UR6][R78.64] ;  /* 0x000000064e617981 */ /* 0x000364000c1e1500 */
[----:B------:R-:W-:Y:S01]  /*16c0*/  IMAD R109, R12, 0x2, R101 ;  /* 0x000000020c6d7824 */ /* 0x000fe200078e0265 */
[----:B0-----:R-:W-:-:S03]  /*16d0*/  LEA R86, P0, R103, R3, 0x1 ;  /* 0x0000000367567211 */ /* 0x001fc600078008ff */
[C---:B------:R-:W-:Y:S01]  /*16e0*/  IMAD R141, R12.reuse, 0x2, R109 ;  /* 0x000000020c8d7824 */ /* 0x040fe200078e026d */
[-C--:B------:R-:W-:Y:S02]  /*16f0*/  LEA.HI.X.SX32 R87, R103, R0.reuse, 0x1, P0 ;  /* 0x0000000067577211 */ /* 0x080fe400000f0eff */
[-C--:B------:R-:W-:Y:S01]  /*1700*/  LEA R82, P0, R113, R3.reuse, 0x1 ;  /* 0x0000000371527211 */ /* 0x080fe200078008ff */
[C---:B------:R-:W-:Y:S01]  /*1710*/  IMAD R143, R12.reuse, 0x2, R141 ;  /* 0x000000020c8f7824 */ /* 0x040fe200078e028d */
[-C--:B------:R-:W-:Y:S01]  /*1720*/  LEA.HI.X.SX32 R91, R99, R0.reuse, 0x1, P1 ;  /* 0x00000000635b7211 */ /* 0x080fe200008f0eff */
[----:B------:R-:W5:Y:S01]  /*1730*/  LDG.E.U16 R102, desc[UR6][R86.64] ;  /* 0x0000000656667981 */ /* 0x000f62000c1e1500 */
[-C--:B------:R-:W-:Y:S02]  /*1740*/  LEA R88, P1, R115, R3.reuse, 0x1 ;  /* 0x0000000373587211 */ /* 0x080fe400078208ff */
[-C--:B------:R-:W-:Y:S01]  /*1750*/  LEA.HI.X.SX32 R83, R113, R0.reuse, 0x1, P0 ;  /* 0x0000000071537211 */ /* 0x080fe200000f0eff */
[C---:B------:R-:W-:Y:S01]  /*1760*/  IMAD R113, R12.reuse, 0x2, R143 ;  /* 0x000000020c717824 */ /* 0x040fe200078e028f */
[----:B-1----:R-:W-:Y:S01]  /*1770*/  LEA R78, P0, R117, R3, 0x1 ;  /* 0x00000003754e7211 */ /* 0x002fe200078008ff */
[----:B------:R0:W5:Y:S01]  /*1780*/  LDG.E.U16 R99, desc[UR6][R84.64] ;  /* 0x0000000654637981 */ /* 0x000162000c1e1500 */
[-C--:B------:R-:W-:Y:S01]  /*1790*/  LEA.HI.X.SX32 R89, R115, R0.reuse, 0x1, P1 ;  /* 0x0000000073597211 */ /* 0x080fe200008f0eff */
[C---:B------:R-:W-:Y:S01]  /*17a0*/  IMAD R115, R12.reuse, 0x2, R113 ;  /* 0x000000020c737824 */ /* 0x040fe200078e0271 */
[----:B------:R-:W-:Y:S01]  /*17b0*/  LEA.HI.X.SX32 R79, R117, R0, 0x1, P0 ;  /* 0x00000000754f7211 */ /* 0x000fe200000f0eff */
[----:B------:R1:W5:Y:S02]  /*17c0*/  LDG.E.U16 R103, desc[UR6][R82.64] ;  /* 0x0000000652677981 */ /* 0x000364000c1e1500 */
[----:B------:R-:W-:-:S02]  /*17d0*/  IMAD R117, R12, 0x2, R115 ;  /* 0x000000020c757824 */ /* 0x000fc400078e0273 */
[----:B------:R1:W5:Y:S01]  /*17e0*/  LDG.E.U16 R104, desc[UR6][R88.64] ;  /* 0x0000000658687981 */ /* 0x000362000c1e1500 */
[----:B0-----:R-:W-:-:S03]  /*17f0*/  LEA R84, P0, R119, R3, 0x1 ;  /* 0x0000000377547211 */ /* 0x001fc600078008ff */
[----:B------:R0:W5:Y:S01]  /*1800*/  LDG.E.U16 R98, desc[UR6][R90.64] ;  /* 0x000000065a627981 */ /* 0x000162000c1e1500 */
[-C--:B------:R-:W-:Y:S01]  /*1810*/  LEA.HI.X.SX32 R85, R119, R0.reuse, 0x1, P0 ;  /* 0x0000000077557211 */ /* 0x080fe200000f0eff */
[C---:B------:R-:W-:Y:S01]  /*1820*/  IMAD R119, R12.reuse, 0x2, R117 ;  /* 0x000000020c777824 */ /* 0x040fe200078e0275 */
[-C--:B------:R-:W-:Y:S01]  /*1830*/  LEA R86, P0, R121, R3.reuse, 0x1 ;  /* 0x0000000379567211 */ /* 0x080fe200078008ff */
[----:B------:R-:W5:Y:S02]  /*1840*/  LDG.E.U16 R106, desc[UR6][R78.64] ;  /* 0x000000064e6a7981 */ /* 0x000f64000c1e1500 */
[C---:B------:R-:W-:Y:S01]  /*1850*/  IMAD R145, R12.reuse, 0x2, R119 ;  /* 0x000000020c917824 */ /* 0x040fe200078e0277 */
[----:B-1----:R-:W-:Y:S01]  /*1860*/  LEA R82, P1, R123, R3, 0x1 ;  /* 0x000000037b527211 */ /* 0x002fe200078208ff */
[----:B------:R-:W5:Y:S01]  /*1870*/  LDG.E.U16 R107, desc[UR6][R84.64] ;  /* 0x00000006546b7981 */ /* 0x000f62000c1e1500 */
[-C--:B------:R-:W-:Y:S01]  /*1880*/  LEA.HI.X.SX32 R87, R121, R0.reuse, 0x1, P0 ;  /* 0x0000000079577211 */ /* 0x080fe200000f0eff */
[----:B------:R-:W-:Y:S01]  /*1890*/  IMAD R121, R12, 0x2, R145 ;  /* 0x000000020c797824 */ /* 0x000fe200078e0291 */
[----:B------:R-:W-:-:S02]  /*18a0*/  LEA.HI.X.SX32 R83, R123, R0, 0x1, P1 ;  /* 0x000000007b537211 */ /* 0x000fc400008f0eff */
[-C--:B------:R-:W-:Y:S01]  /*18b0*/  LEA R88, P0, R125, R3.reuse, 0x1 ;  /* 0x000000037d587211 */ /* 0x080fe200078008ff */
[C---:B------:R-:W-:Y:S01]  /*18c0*/  IMAD R123, R12.reuse, 0x2, R121 ;  /* 0x000000020c7b7824 */ /* 0x040fe200078e0279 */
[-C--:B------:R-:W-:Y:S01]  /*18d0*/  LEA R94, P1, R129, R3.reuse, 0x1 ;  /* 0x00000003815e7211 */ /* 0x080fe200078208ff */
[----:B------:R1:W5:Y:S01]  /*18e0*/  LDG.E.U16 R108, desc[UR6][R86.64] ;  /* 0x00000006566c7981 */ /* 0x000362000c1e1500 */
[-C--:B------:R-:W-:Y:S01]  /*18f0*/  LEA.HI.X.SX32 R89, R125, R0.reuse, 0x1, P0 ;  /* 0x000000007d597211 */ /* 0x080fe200000f0eff */
[C---:B------:R-:W-:Y:S01]  /*1900*/  IMAD R125, R12.reuse, 0x2, R123 ;  /* 0x000000020c7d7824 */ /* 0x040fe200078e027b */
[CC--:B0-----:R-:W-:Y:S01]  /*1910*/  LEA R90, P0, R127.reuse, R3.reuse, 0x1 ;  /* 0x000000037f5a7211 */ /* 0x0c1fe200078008ff */
[----:B------:R-:W5:Y:S02]  /*1920*/  LDG.E.U16 R110, desc[UR6][R82.64] ;  /* 0x00000006526e7981 */ /* 0x000f64000c1e1500 */
[C---:B------:R-:W-:Y:S01]  /*1930*/  IMAD R147, R12.reuse, 0x2, R125 ;  /* 0x000000020c937824 */ /* 0x040fe200078e027d */
[-C--:B------:R-:W-:Y:S01]  /*1940*/  LEA.HI.X.SX32 R91, R127, R0.reuse, 0x1, P0 ;  /* 0x000000007f5b7211 */ /* 0x080fe200000f0eff */
[----:B------:R0:W5:Y:S02]  /*1950*/  LDG.E.U16 R111, desc[UR6][R88.64] ;  /* 0x00000006586f7981 */ /* 0x000164000c1e1500 */
[C---:B------:R-:W-:Y:S01]  /*1960*/  IMAD R127, R12.reuse, 0x2, R147 ;  /* 0x000000020c7f7824 */ /* 0x040fe200078e0293 */
[-C--:B------:R-:W-:Y:S01]  /*1970*/  LEA.HI.X.SX32 R95, R129, R0.reuse, 0x1, P1 ;  /* 0x00000000815f7211 */ /* 0x080fe200008f0eff */
[----:B------:R0:W5:Y:S01]  /*1980*/  LDG.E.U16 R112, desc[UR6][R90.64] ;  /* 0x000000065a707981 */ /* 0x000162000c1e1500 */
[-C--:B-1----:R-:W-:Y:S01]  /*1990*/  LEA R86, P0, R131, R3.reuse, 0x1 ;  /* 0x0000000383567211 */ /* 0x082fe200078008ff */
[C---:B------:R-:W-:Y:S01]  /*19a0*/  IMAD R129, R12.reuse, 0x2, R127 ;  /* 0x000000020c817824 */ /* 0x040fe200078e027f */
[-C--:B------:R-:W-:Y:S01]  /*19b0*/  LEA R78, P1, R135, R3.reuse, 0x1 ;  /* 0x00000003874e7211 */ /* 0x080fe200078208ff */
[----:B------:R-:W5:Y:S01]  /*19c0*/  LDG.E.U16 R114, desc[UR6][R94.64] ;  /* 0x000000065e727981 */ /* 0x000f62000c1e1500 */
[----:B------:R-:W-:Y:S01]  /*19d0*/  LEA.HI.X.SX32 R87, R131, R0, 0x1, P0 ;  /* 0x0000000083577211 */ /* 0x000fe200000f0eff */
[----:B------:R-:W-:Y:S01]  /*19e0*/  IMAD R131, R12, 0x2, R129 ;  /* 0x000000020c837824 */ /* 0x000fe200078e0281 */
[----:B------:R-:W-:-:S03]  /*19f0*/  LEA R84, P0, R133, R3, 0x1 ;  /* 0x0000000385547211 */ /* 0x000fc600078008ff */
[C---:B------:R-:W-:Y:S01]  /*1a00*/  IMAD R149, R12.reuse, 0x2, R131 ;  /* 0x000000020c957824 */ /* 0x040fe200078e0283 */
[-C--:B------:R-:W-:Y:S01]  /*1a10*/  LEA.HI.X.SX32 R85, R133, R0.reuse, 0x1, P0 ;  /* 0x0000000085557211 */ /* 0x080fe200000f0eff */
[----:B------:R-:W5:Y:S02]  /*1a20*/  LDG.E.U16 R116, desc[UR6][R86.64] ;  /* 0x0000000656747981 */ /* 0x000f64000c1e1500 */
[C---:B------:R-:W-:Y:S01]  /*1a30*/  IMAD R133, R12.reuse, 0x2, R149 ;  /* 0x000000020c857824 */ /* 0x040fe200078e0295 */
[-C--:B------:R-:W-:Y:S01]  /*1a40*/  LEA.HI.X.SX32 R79, R135, R0.reuse, 0x1, P1 ;  /* 0x00000000874f7211 */ /* 0x080fe200008f0eff */
[----:B------:R1:W5:Y:S01]  /*1a50*/  LDG.E.U16 R118, desc[UR6][R84.64] ;  /* 0x0000000654767981 */ /* 0x000362000c1e1500 */
[-C--:B0-----:R-:W-:Y:S01]  /*1a60*/  LEA R88, P0, R137, R3.reuse, 0x1 ;  /* 0x0000000389587211 */ /* 0x081fe200078008ff */
        /* <DEDUP_REMOVED lines=8> */
[----:B------:R0:W5:Y:S01]  /*1af0*/  LDG.E.U16 R122, desc[UR6][R88.64] ;  /* 0x00000006587a7981 */ /* 0x000162000c1e1500 */
[-C--:B-1----:R-:W-:Y:S01]  /*1b00*/  LEA R84, P0, R123, R3.reuse, 0x1 ;  /* 0x000000037b547211 */ /* 0x082fe200078008ff */
[C---:B------:R-:W-:Y:S01]  /*1b10*/  IMAD R141, R12.reuse, 0x2, R151 ;  /* 0x000000020c8d7824 */ /* 0x040fe200078e0297 */
[-C--:B------:R-:W-:Y:S01]  /*1b20*/  LEA.HI.X.SX32 R83, R117, R0.reuse, 0x1, P1 ;  /* 0x0000000075537211 */ /* 0x080fe200008f0eff */
[----:B------:R1:W5:Y:S01]  /*1b30*/  LDG.E.U16 R124, desc[UR6][R90.64] ;  /* 0x000000065a7c7981 */ /* 0x000362000c1e1500 */
[-C--:B------:R-:W-:Y:S01]  /*1b40*/  LEA.HI.X.SX32 R85, R123, R0.reuse, 0x1, P0 ;  /* 0x000000007b557211 */ /* 0x080fe200000f0eff */
[C---:B------:R-:W-:Y:S01]  /*1b50*/  IMAD R95, R12.reuse, 0x2, R141 ;  /* 0x000000020c5f7824 */ /* 0x040fe200078e028d */
[CC--:B------:R-:W-:Y:S01]  /*1b60*/  LEA R86, P0, R129.reuse, R3.reuse, 0x1 ;  /* 0x0000000381567211 */ /* 0x0c0fe200078008ff */
[----:B------:R1:W5:Y:S02]  /*1b70*/  LDG.E.U16 R128, desc[UR6][R82.64] ;  /* 0x0000000652807981 */ /* 0x000364000c1e1500 */
[C---:B------:R-:W-:Y:S01]  /*1b80*/  IMAD R117, R12.reuse, 0x2, R95 ;  /* 0x000000020c757824 */ /* 0x040fe200078e025f */
[-C--:B------:R-:W-:Y:S01]  /*1b90*/  LEA.HI.X.SX32 R87, R129, R0.reuse, 0x1, P0 ;  /* 0x0000000081577211 */ /* 0x080fe200000f0eff */
[----:B------:R-:W5:Y:S01]  /*1ba0*/  LDG.E.U16 R132, desc[UR6][R84.64] ;  /* 0x0000000654847981 */ /* 0x000f62000c1e1500 */
[-C--:B0-----:R-:W-:Y:S01]  /*1bb0*/  LEA R88, P0, R95, R3.reuse, 0x1 ;  /* 0x000000035f587211 */ /* 0x081fe200078008ff */
[C---:B------:R-:W-:Y:S01]  /*1bc0*/  IMAD R123, R12.reuse, 0x2, R117 ;  /* 0x000000020c7b7824 */ /* 0x040fe200078e0275 */
[-C--:B------:R-:W-:Y:S01]  /*1bd0*/  LEA R78, P1, R135, R3.reuse, 0x1 ;  /* 0x00000003874e7211 */ /* 0x080fe200078208ff */
[----:B------:R0:W5:Y:S01]  /*1be0*/  LDG.E.U16 R136, desc[UR6][R86.64] ;  /* 0x0000000656887981 */ /* 0x000162000c1e1500 */
[----:B------:R-:W-:Y:S01]  /*1bf0*/  LEA.HI.X.SX32 R89, R95, R0, 0x1, P0 ;  /* 0x000000005f597211 */ /* 0x000fe200000f0eff */
[----:B------:R-:W-:Y:S01]  /*1c00*/  IMAD R129, R12, 0x2, R123 ;  /* 0x000000020c817824 */ /* 0x000fe200078e027b */
[----:B-1----:R-:W-:-:S02]  /*1c10*/  LEA R90, P0, R139, R3, 0x1 ;  /* 0x000000038b5a7211 */ /* 0x002fc400078008ff */
[-C--:B------:R-:W-:Y:S01]  /*1c20*/  LEA.HI.X.SX32 R79, R135, R0.reuse, 0x1, P1 ;  /* 0x00000000874f7211 */ /* 0x080fe200008f0eff */
[----:B------:R-:W-:Y:S01]  /*1c30*/  IMAD R135, R12, 0x2, R129 ;  /* 0x000000020c877824 */ /* 0x000fe200078e0281 */
[-C--:B------:R-:W-:Y:S01]  /*1c40*/  LEA.HI.X.SX32 R91, R139, R0.reuse, 0x1, P0 ;  /* 0x000000008b5b7211 */ /* 0x080fe200000f0eff */
[----:B------:R-:W5:Y:S01]  /*1c50*/  LDG.E.U16 R142, desc[UR6][R88.64] ;  /* 0x00000006588e7981 */ /* 0x000f62000c1e1500 */
[-C--:B------:R-:W-:Y:S02]  /*1c60*/  LEA R94, P0, R143, R3.reuse, 0x1 ;  /* 0x000000038f5e7211 */ /* 0x080fe400078008ff */
[-C--:B------:R-:W-:Y:S01]  /*1c70*/  LEA R82, P1, R135, R3.reuse, 0x1 ;  /* 0x0000000387527211 */ /* 0x080fe200078208ff */
[----:B------:R1:W5:Y:S01]  /*1c80*/  LDG.E.U16 R140, desc[UR6][R78.64] ;  /* 0x000000064e8c7981 */ /* 0x000362000c1e1500 */
[----:B------:R-:W-:Y:S02]  /*1c90*/  LEA.HI.X.SX32 R95, R143, R0, 0x1, P0 ;  /* 0x000000008f5f7211 */ /* 0x000fe400000f0eff */
[----:B0-----:R-:W-:-:S02]  /*1ca0*/  LEA R86, P0, R125, R3, 0x1 ;  /* 0x000000037d567211 */ /* 0x001fc400078008ff */
[-C--:B------:R-:W-:Y:S01]  /*1cb0*/  LEA.HI.X.SX32 R83, R135, R0.reuse, 0x1, P1 ;  /* 0x0000000087537211 */ /* 0x080fe200008f0eff */
[----:B------:R-:W5:Y:S01]  /*1cc0*/  LDG.E.U16 R126, desc[UR6][R94.64] ;  /* 0x000000065e7e7981 */ /* 0x000f62000c1e1500 */
[-C--:B------:R-:W-:Y:S02]  /*1cd0*/  LEA.HI.X.SX32 R87, R125, R0.reuse, 0x1, P0 ;  /* 0x000000007d577211 */ /* 0x080fe400000f0eff */
[CC--:B-1----:R-:W-:Y:S01]  /*1ce0*/  LEA R78, P0, R131.reuse, R3.reuse, 0x1 ;  /* 0x00000003834e7211 */ /* 0x0c2fe200078008ff */
[----:B------:R0:W5:Y:S03]  /*1cf0*/  LDG.E.U16 R144, desc[UR6][R82.64] ;  /* 0x0000000652907981 */ /* 0x000166000c1e1500 */
[----:B------:R-:W-:Y:S02]  /*1d00*/  LEA.HI.X.SX32 R79, R131, R0, 0x1, P0 ;  /* 0x00000000834f7211 */ /* 0x000fe400000f0eff */
[-C--:B------:R-:W-:Y:S01]  /*1d10*/  LEA R84, P1, R119, R3.reuse, 0x1 ;  /* 0x0000000377547211 */ /* 0x080fe200078208ff */
[----:B------:R1:W5:Y:S01]  /*1d20*/  LDG.E.U16 R131, desc[UR6][R86.64] ;  /* 0x0000000656837981 */ /* 0x000362000c1e1500 */
[----:B0-----:R-:W-:-:S04]  /*1d30*/  LEA R82, P0, R117, R3, 0x1 ;  /* 0x0000000375527211 */ /* 0x001fc800078008ff */
[-C--:B------:R-:W-:Y:S02]  /*1d40*/  LEA.HI.X.SX32 R83, R117, R0.reuse, 0x1, P0 ;  /* 0x0000000075537211 */ /* 0x080fe400000f0eff */
[-C--:B------:R-:W-:Y:S02]  /*1d50*/  LEA R94, P0, R101, R3.reuse, 0x1 ;  /* 0x00000003655e7211 */ /* 0x080fe400078008ff */
[-C--:B------:R-:W-:Y:S01]  /*1d60*/  LEA.HI.X.SX32 R85, R119, R0.reuse, 0x1, P1 ;  /* 0x0000000077557211 */ /* 0x080fe200008f0eff */
[----:B------:R-:W-:Y:S01]  /*1d70*/  IMAD R135, R12, 0x2, R135 ;  /* 0x000000020c877824 */ /* 0x000fe200078e0287 */
[-C--:B------:R-:W-:Y:S01]  /*1d80*/  LEA R88, P1, R137, R3.reuse, 0x1 ;  /* 0x0000000389587211 */ /* 0x080fe200078208ff */
[----:B------:R0:W5:Y:S01]  /*1d90*/  LDG.E.U16 R119, desc[UR6][R90.64] ;  /* 0x000000065a777981 */ /* 0x000162000c1e1500 */
[-C--:B------:R-:W-:Y:S02]  /*1da0*/  LEA.HI.X.SX32 R95, R101, R0.reuse, 0x1, P0 ;  /* 0x00000000655f7211 */ /* 0x080fe400000f0eff */
[----:B-1----:R-:W-:Y:S01]  /*1db0*/  LEA R86, P0, R145, R3, 0x1 ;  /* 0x0000000391567211 */ /* 0x002fe200078008ff */
[----:B------:R-:W5:Y:S01]  /*1dc0*/  LDG.E.U16 R125, desc[UR6][R84.64] ;  /* 0x00000006547d7981 */ /* 0x000f62000c1e1500 */
[----:B------:R-:W-:-:S02]  /*1dd0*/  LEA.HI.X.SX32 R89, R137, R0, 0x1, P1 ;  /* 0x0000000089597211 */ /* 0x000fc400008f0eff */
[----:B------:R-:W-:Y:S01]  /*1de0*/  LEA.HI.X.SX32 R87, R145, R0, 0x1, P0 ;  /* 0x0000000091577211 */ /* 0x000fe200000f0eff */
[----:B------:R1:W5:Y:S01]  /*1df0*/  LDG.E.U16 R137, desc[UR6][R78.64] ;  /* 0x000000064e897981 */ /* 0x000362000c1e1500 */
[----:B0-----:R-:W-:-:S03]  /*1e00*/  LEA R90, P1, R135, R3, 0x1 ;  /* 0x00000003875a7211 */ /* 0x001fc600078208ff */
[----:B------:R0:W5:Y:S01]  /*1e10*/  LDG.E.U16 R139, desc[UR6][R88.64] ;  /* 0x00000006588b7981 */ /* 0x000162000c1e1500 */
[----:B------:R-:W-:-:S03]  /*1e20*/  LEA.HI.X.SX32 R91, R135, R0, 0x1, P1 ;  /* 0x00000000875b7211 */ /* 0x000fc600008f0eff */
[----:B------:R-:W5:Y:S01]  /*1e30*/  LDG.E.U16 R143, desc[UR6][R82.64] ;  /* 0x00000006528f7981 */ /* 0x000f62000c1e1500 */
[-C--:B-1----:R-:W-:Y:S01]  /*1e40*/  LEA R78, P0, R149, R3.reuse, 0x1 ;  /* 0x00000003954e7211 */ /* 0x082fe200078008ff */
[C---:B------:R-:W-:Y:S01]  /*1e50*/  IMAD R135, R12.reuse, 0x2, R135 ;  /* 0x000000020c877824 */ /* 0x040fe200078e0287 */
[-C--:B------:R-:W-:Y:S01]  /*1e60*/  LEA R84, P1, R113, R3.reuse, 0x1 ;  /* 0x0000000371547211 */ /* 0x080fe200078208ff */
[----:B------:R1:W5:Y:S01]  /*1e70*/  LDG.E.U16 R146, desc[UR6][R90.64] ;  /* 0x000000065a927981 */ /* 0x000362000c1e1500 */
[-C--:B------:R-:W-:Y:S02]  /*1e80*/  LEA.HI.X.SX32 R79, R149, R0.reuse, 0x1, P0 ;  /* 0x00000000954f7211 */ /* 0x080fe400000f0eff */
[-C--:B0-----:R-:W-:Y:S01]  /*1e90*/  LEA R88, P0, R151, R3.reuse, 0x1 ;  /* 0x0000000397587211 */ /* 0x081fe200078008ff */
[----:B------:R-:W5:Y:S01]  /*1ea0*/  LDG.E.U16 R130, desc[UR6][R86.64] ;  /* 0x0000000656827981 */ /* 0x000f62000c1e1500 */
[-C--:B------:R-:W-:Y:S02]  /*1eb0*/  LEA.HI.X.SX32 R85, R113, R0.reuse, 0x1, P1 ;  /* 0x0000000071557211 */ /* 0x080fe400008f0eff */
[----:B------:R-:W-:Y:S01]  /*1ec0*/  LEA.HI.X.SX32 R89, R151, R0, 0x1, P0 ;  /* 0x0000000097597211 */ /* 0x000fe200000f0eff */
[----:B------:R-:W-:Y:S01]  /*1ed0*/  IMAD R12, R12, 0x2, R135 ;  /* 0x000000020c0c7824 */ /* 0x000fe200078e0287 */
[-C--:B------:R-:W-:Y:S01]  /*1ee0*/  LEA R100, P1, R147, R3.reuse, 0x1 ;  /* 0x0000000393647211 */ /* 0x080fe200078208ff */
[----:B------:R0:W5:Y:S01]  /*1ef0*/  LDG.E.U16 R117, desc[UR6][R84.64] ;  /* 0x0000000654757981 */ /* 0x000162000c1e1500 */
[----:B-1----:R-:W-:-:S02]  /*1f00*/  LEA R90, P0, R135, R3, 0x1 ;  /* 0x00000003875a7211 */ /* 0x002fc400078008ff */
[-C--:B------:R-:W-:Y:S01]  /*1f10*/  LEA.HI.X.SX32 R101, R147, R0.reuse, 0x1, P1 ;  /* 0x0000000093657211 */ /* 0x080fe200008f0eff */
[----:B------:R-:W5:Y:S01]  /*1f20*/  LDG.E.U16 R113, desc[UR6][R94.64] ;  /* 0x000000065e717981 */ /* 0x000f62000c1e1500 */
[-C--:B------:R-:W-:Y:S02]  /*1f30*/  LEA.HI.X.SX32 R91, R135, R0.reuse, 0x1, P0 ;  /* 0x00000000875b7211 */ /* 0x080fe400000f0eff */
[-C--:B------:R-:W-:Y:S01]  /*1f40*/  LEA R82, P1, R123, R3.reuse, 0x1 ;  /* 0x000000037b527211 */ /* 0x080fe200078208ff */
[----:B------:R1:W5:Y:S01]  /*1f50*/  LDG.E.U16 R134, desc[UR6][R100.64] ;  /* 0x0000000664867981 */ /* 0x000362000c1e1500 */
[----:B0-----:R-:W-:Y:S02]  /*1f60*/  LEA R84, P0, R105, R3, 0x1 ;  /* 0x0000000369547211 */ /* 0x001fe400078008ff */
[-C--:B------:R-:W-:Y:S01]  /*1f70*/  LEA.HI.X.SX32 R83, R123, R0.reuse, 0x1, P1 ;  /* 0x000000007b537211 */ /* 0x080fe200008f0eff */
[----:B------:R0:W5:Y:S01]  /*1f80*/  LDG.E.U16 R138, desc[UR6][R78.64] ;  /* 0x000000064e8a7981 */ /* 0x000162000c1e1500 */
[----:B------:R-:W-:-:S02]  /*1f90*/  LEA.HI.X.SX32 R85, R105, R0, 0x1, P0 ;  /* 0x0000000069557211 */ /* 0x000fc400000f0eff */
[CC--:B------:R-:W-:Y:S01]  /*1fa0*/  LEA R86, P1, R12.reuse, R3.reuse, 0x1 ;  /* 0x000000030c567211 */ /* 0x0c0fe200078208ff */
[----:B------:R-:W5:Y:S01]  /*1fb0*/  LDG.E.U16 R123, desc[UR6][R88.64] ;  /* 0x00000006587b7981 */ /* 0x000f62000c1e1500 */
[CC--:B-1----:R-:W-:Y:S02]  /*1fc0*/  LEA R100, P0, R109.reuse, R3.reuse, 0x1 ;  /* 0x000000036d647211 */ /* 0x0c2fe400078008ff */
[-C--:B------:R-:W-:Y:S01]  /*1fd0*/  LEA.HI.X.SX32 R87, R12, R0.reuse, 0x1, P1 ;  /* 0x000000000c577211 */ /* 0x080fe200008f0eff */
[----:B------:R1:W5:Y:S01]  /*1fe0*/  LDG.E.U16 R135, desc[UR6][R82.64] ;  /* 0x0000000652877981 */ /* 0x000362000c1e1500 */
[----:B------:R-:W-:Y:S02]  /*1ff0*/  LEA.HI.X.SX32 R101, R109, R0, 0x1, P0 ;  /* 0x000000006d657211 */ /* 0x000fe400000f0eff */
[-C--:B------:R-:W-:Y:S01]  /*2000*/  LEA R94, P1, R115, R3.reuse, 0x1 ;  /* 0x00000003735e7211 */ /* 0x080fe200078208ff */
[----:B------:R-:W5:Y:S01]  /*2010*/  LDG.E.U16 R145, desc[UR6][R90.64] ;  /* 0x000000065a917981 */ /* 0x000f62000c1e1500 */
[----:B0-----:R-:W-:-:S02]  /*2020*/  LEA R78, P0, R121, R3, 0x1 ;  /* 0x00000003794e7211 */ /* 0x001fc400078008ff */
[-C--:B------:R-:W-:Y:S01]  /*2030*/  LEA.HI.X.SX32 R95, R115, R0.reuse, 0x1, P1 ;  /* 0x00000000735f7211 */ /* 0x080fe200008f0eff */
[----:B------:R0:W5:Y:S01]  /*2040*/  LDG.E.U16 R105, desc[UR6][R86.64] ;  /* 0x0000000656697981 */ /* 0x000162000c1e1500 */
[-C--:B------:R-:W-:Y:S02]  /*2050*/  LEA.HI.X.SX32 R79, R121, R0.reuse, 0x1, P0 ;  /* 0x00000000794f7211 */ /* 0x080fe400000f0eff */
[-C--:B-1----:R-:W-:Y:S01]  /*2060*/  LEA R82, P0, R127, R3.reuse, 0x1 ;  /* 0x000000037f527211 */ /* 0x082fe200078008ff */
[----:B------:R-:W5:Y:S01]  /*2070*/  LDG.E.U16 R84, desc[UR6][R84.64] ;  /* 0x0000000654547981 */ /* 0x000f62000c1e1500 */
[----:B------:R-:W-:Y:S02]  /*2080*/  LEA R88, P1, R133, R3, 0x1 ;  /* 0x0000000385587211 */ /* 0x000fe400078208ff */
[-C--:B------:R-:W-:Y:S01]  /*2090*/  LEA.HI.X.SX32 R83, R127, R0.reuse, 0x1, P0 ;  /* 0x000000007f537211 */ /* 0x080fe200000f0eff */
[----:B------:R-:W5:Y:S01]  /*20a0*/  LDG.E.U16 R100, desc[UR6][R100.64] ;  /* 0x0000000664647981 */ /* 0x000f62000c1e1500 */
[----:B------:R-:W-:-:S02]  /*20b0*/  LEA.HI.X.SX32 R89, R133, R0, 0x1, P1 ;  /* 0x0000000085597211 */ /* 0x000fc400008f0eff */
[-C--:B0-----:R-:W-:Y:S01]  /*20c0*/  LEA R86, P0, R141, R3.reuse, 0x1 ;  /* 0x000000038d567211 */ /* 0x081fe200078008ff */
[----:B------:R-:W5:Y:S01]  /*20d0*/  LDG.E.U16 R94, desc[UR6][R94.64] ;  /* 0x000000065e5e7981 */ /* 0x000f62000c1e1500 */
[----:B------:R-:W-:Y:S02]  /*20e0*/  LEA R90, P1, R129, R3, 0x1 ;  /* 0x00000003815a7211 */ /* 0x000fe400078208ff */
[-C--:B------:R-:W-:Y:S01]  /*20f0*/  LEA.HI.X.SX32 R87, R141, R0.reuse, 0x1, P0 ;  /* 0x000000008d577211 */ /* 0x080fe200000f0eff */
[----:B------:R0:W5:Y:S01]  /*2100*/  LDG.E.U16 R78, desc[UR6][R78.64] ;  /* 0x000000064e4e7981 */ /* 0x000162000c1e1500 */
[----:B------:R-:W-:-:S03]  /*2110*/  LEA.HI.X.SX32 R91, R129, R0, 0x1, P1 ;  /* 0x00000000815b7211 */ /* 0x000fc600008f0eff */
[----:B------:R-:W5:Y:S04]  /*2120*/  LDG.E.U16 R82, desc[UR6][R82.64] ;  /* 0x0000000652527981 */ /* 0x000f68000c1e1500 */
[----:B------:R-:W5:Y:S04]  /*2130*/  LDG.E.U16 R88, desc[UR6][R88.64] ;  /* 0x0000000658587981 */ /* 0x000f68000c1e1500 */
[----:B------:R-:W5:Y:S04]  /*2140*/  LDG.E.U16 R86, desc[UR6][R86.64] ;  /* 0x0000000656567981 */ /* 0x000f68000c1e1500 */
[----:B------:R-:W5:Y:S01]  /*2150*/  LDG.E.U16 R90, desc[UR6][R90.64] ;  /* 0x000000065a5a7981 */ /* 0x000f62000c1e1500 */
[----:B------:R-:W1:Y:S01]  /*2160*/  S2UR UR5, SR_CgaCtaId ;  /* 0x00000000000579c3 */ /* 0x000e620000008800 */
[----:B------:R-:W-:-:S02]  /*2170*/  LOP3.LUT R12, R184, 0x3f, RZ, 0xc0, !PT ;  /* 0x0000003fb80c7812 */ /* 0x000fc400078ec0ff */
[----:B------:R-:W-:-:S03]  /*2180*/  SHF.R.S32.HI R3, RZ, 0x7, R184 ;  /* 0x00000007ff037819 */ /* 0x000fc600000114b8 */
[----:B------:R-:W-:Y:S01]  /*2190*/  IMAD.SHL.U32 R0, R12, 0x2, RZ ;  /* 0x000000020c007824 */ /* 0x000fe200078e00ff */
[----:B------:R-:W-:Y:S01]  /*21a0*/  SGXT R3, R3, 0x1 ;  /* 0x000000010303781a */ /* 0x000fe20000000200 */
[----:B------:R-:W-:Y:S01]  /*21b0*/  UMOV UR4, 0x400 ;  /* 0x0000040000047882 */ /* 0x000fe20000000000 */
[----:B0-----:R-:W-:Y:S02]  /*21c0*/  IMAD.SHL.U32 R79, R184, 0x200, RZ ;  /* 0x00000200b84f7824 */ /* 0x001fe400078e00ff */
[----:B------:R-:W-:-:S04]  /*21d0*/  LOP3.LUT R148, R0, 0x90, R3, 0x78, !PT ;  /* 0x0000009000947812 */ /* 0x000fc800078e7803 */
[----:B------:R-:W-:Y:S01]  /*21e0*/  LOP3.LUT R79, R148, 0x8000, R79, 0xf8, !PT ;  /* 0x00008000944f7812 */ /* 0x000fe200078ef84f */
[----:B-1----:R-:W-:Y:S01]  /*21f0*/  ULEA UR4, UR5, UR4, 0x18 ;  /* 0x0000000405047291 */ /* 0x002fe2000f8ec03f */
[----:B------:R-:W-:Y:S02]  /*2200*/  ISETP.GE.AND P0, PT, R185, 0x1, PT ;  /* 0x00000001b900780c */ /* 0x000fe40003f06270 */
[----:B------:R-:W-:-:S06]  /*2210*/  LOP3.LUT R3, R79, 0x40, RZ, 0x3c, !PT ;  /* 0x000000404f037812 */ /* 0x000fcc00078e3cff */
[----:B------:R0:W-:Y:S04]  /*2220*/  STS.U16 [R79+UR4], R2 ;  /* 0x000000024f007988 */ /* 0x0001e80008000404 */
[----:B------:R1:W-:Y:S01]  /*2230*/  STS.U16 [R79+UR4+0x400], R7 ;  /* 0x000400074f007988 */ /* 0x0003e20008000404 */
[----:B0-----:R-:W-:-:S03]  /*2240*/  LOP3.LUT R2, R79, 0x20, RZ, 0x3c, !PT ;  /* 0x000000204f027812 */ /* 0x001fc600078e3cff */
[----:B------:R-:W-:Y:S04]  /*2250*/  STS.U16 [R79+UR4+0x800], R11 ;  /* 0x0008000b4f007988 */ /* 0x000fe80008000404 */
[----:B--2---:R-:W-:Y:S04]  /*2260*/  STS.U16 [R79+UR4+0xc00], R16 ;  /* 0x000c00104f007988 */ /* 0x004fe80008000404 */
[----:B------:R-:W-:Y:S04]  /*2270*/  STS.U16 [R79+UR4+0x1000], R20 ;  /* 0x001000144f007988 */ /* 0x000fe80008000404 */
        /* <DEDUP_REMOVED lines=11> */
[----:B---3--:R-:W-:Y:S04]  /*2330*/  STS.U16 [R79+UR4+0x4000], R68 ;  /* 0x004000444f007988 */ /* 0x008fe80008000404 */
[----:B------:R-:W-:Y:S04]  /*2340*/  STS.U16 [R79+UR4+0x4400], R72 ;  /* 0x004400484f007988 */ /* 0x000fe80008000404 */
[----:B----4-:R-:W-:Y:S04]  /*2350*/  STS.U16 [R79+UR4+0x4800], R76 ;  /* 0x0048004c4f007988 */ /* 0x010fe80008000404 */
[----:B-----5:R-:W-:Y:S04]  /*2360*/  STS.U16 [R79+UR4+0x4c00], R92 ;  /* 0x004c005c4f007988 */ /* 0x020fe80008000404 */
[----:B------:R-:W-:Y:S04]  /*2370*/  STS.U16 [R79+UR4+0x5000], R98 ;  /* 0x005000624f007988 */ /* 0x000fe80008000404 */
[----:B------:R-:W-:Y:S04]  /*2380*/  STS.U16 [R79+UR4+0x5400], R104 ;  /* 0x005400684f007988 */ /* 0x000fe80008000404 */
[----:B------:R-:W-:Y:S04]  /*2390*/  STS.U16 [R79+UR4+0x5800], R110 ;  /* 0x0058006e4f007988 */ /* 0x000fe80008000404 */
[----:B------:R-:W-:Y:S01]  /*23a0*/  STS.U16 [R79+UR4+0x5c00], R116 ;  /* 0x005c00744f007988 */ /* 0x000fe20008000404 */
[----:B-1----:R-:W-:Y:S01]  /*23b0*/  IMAD.MOV.U32 R7, RZ, RZ, 0x3f800000 ;  /* 0x3f800000ff077424 */ /* 0x002fe200078e00ff */
[----:B------:R-:W-:-:S02]  /*23c0*/  CS2R R148, SRZ ;  /* 0x0000000000947805 */ /* 0x000fc4000001ff00 */
[----:B------:R-:W-:Y:S01]  /*23d0*/  CS2R R150, SRZ ;  /* 0x0000000000967805 */ /* 0x000fe2000001ff00 */
[----:B------:R-:W-:Y:S04]  /*23e0*/  STS.U16 [R79+UR4+0x6000], R122 ;  /* 0x0060007a4f007988 */ /* 0x000fe80008000404 */
[----:B------:R-:W-:Y:S04]  /*23f0*/  STS.U16 [R79+UR4+0x6400], R124 ;  /* 0x0064007c4f007988 */ /* 0x000fe80008000404 */
[----:B------:R0:W-:Y:S04]  /*2400*/  STS.U16 [R79+UR4+0x6800], R128 ;  /* 0x006800804f007988 */ /* 0x0001e80008000404 */
[----:B------:R-:W-:Y:S04]  /*2410*/  STS.U16 [R79+UR4+0x6c00], R132 ;  /* 0x006c00844f007988 */ /* 0x000fe80008000404 */
[----:B------:R-:W-:Y:S04]  /*2420*/  STS.U16 [R79+UR4+0x7000], R136 ;  /* 0x007000884f007988 */ /* 0x000fe80008000404 */
[----:B------:R-:W-:Y:S04]  /*2430*/  STS.U16 [R79+UR4+0x7800], R142 ;  /* 0x0078008e4f007988 */ /* 0x000fe80008000404 */
[----:B------:R-:W-:Y:S01]  /*2440*/  STS.U16 [R79+UR4+0x7400], R140 ;  /* 0x0074008c4f007988 */ /* 0x000fe20008000404 */
[----:B0-----:R-:W-:-:S03]  /*2450*/  CS2R R128, SRZ ;  /* 0x0000000000807805 */ /* 0x001fc6000001ff00 */
        /* <DEDUP_REMOVED lines=32> */
[----:B------:R0:W-:Y:S04]  /*2660*/  STS.U16 [R2+UR4+0x7d00], R146 ;  /* 0x007d009202007988 */ /* 0x0001e80008000404 */
[----:B------:R-:W-:Y:S01]  /*2670*/  STS.U16 [R3+UR4+0x200], R5 ;  /* 0x0002000503007988 */ /* 0x000fe20008000404 */
[----:B0-----:R-:W-:-:S03]  /*2680*/  LOP3.LUT R2, R79, 0x60, RZ, 0x3c, !PT ;  /* 0x000000604f027812 */ /* 0x001fc600078e3cff */
[----:B------:R0:W-:Y:S04]  /*2690*/  STS.U16 [R3+UR4+0x600], R9 ;  /* 0x0006000903007988 */ /* 0x0001e80008000404 */
        /* <DEDUP_REMOVED lines=29> */
[----:B------:R-:W-:Y:S01]  /*2870*/  STS.U16 [R3+UR4+0x7e00], R145 ;  /* 0x007e009103007988 */ /* 0x000fe20008000404 */
[----:B0-----:R-:W-:-:S03]  /*2880*/  IMAD.MOV.U32 R9, RZ, RZ, -0x800000 ;  /* 0xff800000ff097424 */ /* 0x001fc600078e00ff */
[----:B------:R-:W-:Y:S01]  /*2890*/  STS.U16 [R2+UR4+0x300], R6 ;  /* 0x0003000602007988 */ /* 0x000fe20008000404 */
[----:B------:R-:W-:-:S03]  /*28a0*/  IMAD.MOV.U32 R8, RZ, RZ, 0x3f800000 ;  /* 0x3f800000ff087424 */ /* 0x000fc600078e00ff */
[----:B------:R0:W-:Y:S01]  /*28b0*/  STS.U16 [R2+UR4+0x700], R10 ;  /* 0x0007000a02007988 */ /* 0x0001e20008000404 */
[----:B------:R-:W-:-:S03]  /*28c0*/  CS2R R24, SRZ ;  /* 0x0000000000187805 */ /* 0x000fc6000001ff00 */
[----:B------:R-:W-:Y:S01]  /*28d0*/  STS.U16 [R2+UR4+0xb00], R15 ;  /* 0x000b000f02007988 */ /* 0x000fe20008000404 */
[----:B------:R-:W-:-:S03]  /*28e0*/  CS2R R28, SRZ ;  /* 0x00000000001c7805 */ /* 0x000fc6000001ff00 */
[----:B------:R-:W-:Y:S01]  /*28f0*/  STS.U16 [R2+UR4+0xf00], R19 ;  /* 0x000f001302007988 */ /* 0x000fe20008000404 */
[----:B------:R-:W-:-:S03]  /*2900*/  CS2R R32, SRZ ;  /* 0x0000000000207805 */ /* 0x000fc6000001ff00 */
[----:B------:R-:W-:Y:S01]  /*2910*/  STS.U16 [R2+UR4+0x1300], R23 ;  /* 0x0013001702007988 */ /* 0x000fe20008000404 */
[----:B0-----:R-:W-:-:S03]  /*2920*/  IMAD.MOV.U32 R10, RZ, RZ, -0x800000 ;  /* 0xff800000ff0a7424 */ /* 0x001fc600078e00ff */
[----:B------:R0:W-:Y:S01]  /*2930*/  STS.U16 [R2+UR4+0x1700], R27 ;  /* 0x0017001b02007988 */ /* 0x0001e20008000404 */
[----:B------:R-:W-:-:S03]  /*2940*/  CS2R R36, SRZ ;  /* 0x0000000000247805 */ /* 0x000fc6000001ff00 */
[----:B------:R-:W-:Y:S01]  /*2950*/  STS.U16 [R2+UR4+0x7f00], R105 ;  /* 0x007f006902007988 */ /* 0x000fe20008000404 */
[----:B------:R-:W-:-:S03]  /*2960*/  CS2R R40, SRZ ;  /* 0x0000000000287805 */ /* 0x000fc6000001ff00 */
[----:B------:R1:W-:Y:S01]  /*2970*/  STS.U16 [R2+UR4+0x1b00], R31 ;  /* 0x001b001f02007988 */ /* 0x0003e20008000404 */
[----:B------:R-:W-:-:S03]  /*2980*/  CS2R R44, SRZ ;  /* 0x00000000002c7805 */ /* 0x000fc6000001ff00 */
[----:B------:R2:W-:Y:S01]  /*2990*/  STS.U16 [R2+UR4+0x1f00], R35 ;  /* 0x001f002302007988 */ /* 0x0005e20008000404 */
[----:B0-----:R-:W-:-:S03]  /*29a0*/  CS2R R26, SRZ ;  /* 0x00000000001a7805 */ /* 0x001fc6000001ff00 */
[----:B------:R0:W-:Y:S01]  /*29b0*/  STS.U16 [R2+UR4+0x2300], R39 ;  /* 0x0023002702007988 */ /* 0x0001e20008000404 */
[----:B------:R-:W-:-:S03]  /*29c0*/  CS2R R48, SRZ ;  /* 0x0000000000307805 */ /* 0x000fc6000001ff00 */
[----:B------:R3:W-:Y:S01]  /*29d0*/  STS.U16 [R2+UR4+0x2700], R43 ;  /* 0x0027002b02007988 */ /* 0x0007e20008000404 */
[----:B-1----:R-:W-:-:S03]  /*29e0*/  CS2R R30, SRZ ;  /* 0x00000000001e7805 */ /* 0x002fc6000001ff00 */
[----:B------:R1:W-:Y:S01]  /*29f0*/  STS.U16 [R2+UR4+0x2b00], R47 ;  /* 0x002b002f02007988 */ /* 0x0003e20008000404 */
[----:B--2---:R-:W-:-:S03]  /*2a00*/  CS2R R34, SRZ ;  /* 0x0000000000227805 */ /* 0x004fc6000001ff00 */
[----:B------:R2:W-:Y:S01]  /*2a10*/  STS.U16 [R2+UR4+0x2f00], R51 ;  /* 0x002f003302007988 */ /* 0x0005e20008000404 */
[----:B0-----:R-:W-:-:S03]  /*2a20*/  CS2R R38, SRZ ;  /* 0x0000000000267805 */ /* 0x001fc6000001ff00 */
[----:B------:R0:W-:Y:S01]  /*2a30*/  STS.U16 [R2+UR4+0x3300], R55 ;  /* 0x0033003702007988 */ /* 0x0001e20008000404 */
[----:B---3--:R-:W-:-:S03]  /*2a40*/  CS2R R42, SRZ ;  /* 0x00000000002a7805 */ /* 0x008fc6000001ff00 */
[----:B------:R3:W-:Y:S01]  /*2a50*/  STS.U16 [R2+UR4+0x3700], R59 ;  /* 0x0037003b02007988 */ /* 0x0007e20008000404 */
[----:B-1----:R-:W-:-:S03]  /*2a60*/  CS2R R46, SRZ ;  /* 0x00000000002e7805 */ /* 0x002fc6000001ff00 */
[----:B------:R1:W-:Y:S01]  /*2a70*/  STS.U16 [R2+UR4+0x3b00], R63 ;  /* 0x003b003f02007988 */ /* 0x0003e20008000404 */
[----:B--2---:R-:W-:-:S03]  /*2a80*/  CS2R R50, SRZ ;  /* 0x0000000000327805 */ /* 0x004fc6000001ff00 */
[----:B------:R2:W-:Y:S01]  /*2a90*/  STS.U16 [R2+UR4+0x3f00], R67 ;  /* 0x003f004302007988 */ /* 0x0005e20008000404 */
[----:B------:R-:W-:-:S03]  /*2aa0*/  CS2R R52, SRZ ;  /* 0x0000000000347805 */ /* 0x000fc6000001ff00 */
[----:B------:R4:W-:Y:S01]  /*2ab0*/  STS.U16 [R2+UR4+0x4300], R71 ;  /* 0x0043004702007988 */ /* 0x0009e20008000404 */
[----:B0-----:R-:W-:-:S03]  /*2ac0*/  CS2R R54, SRZ ;  /* 0x0000000000367805 */ /* 0x001fc6000001ff00 */
[----:B------:R0:W-:Y:S01]  /*2ad0*/  STS.U16 [R2+UR4+0x4700], R75 ;  /* 0x0047004b02007988 */ /* 0x0001e20008000404 */
[----:B------:R-:W-:-:S03]  /*2ae0*/  CS2R R56, SRZ ;  /* 0x0000000000387805 */ /* 0x000fc6000001ff00 */
[----:B------:R5:W-:Y:S01]  /*2af0*/  STS.U16 [R2+UR4+0x4b00], R81 ;  /* 0x004b005102007988 */ /* 0x000be20008000404 */
[----:B---3--:R-:W-:-:S03]  /*2b00*/  CS2R R58, SRZ ;  /* 0x00000000003a7805 */ /* 0x008fc6000001ff00 */
[----:B------:R-:W-:Y:S01]  /*2b10*/  STS.U16 [R2+UR4+0x4f00], R97 ;  /* 0x004f006102007988 */ /* 0x000fe20008000404 */
[----:B------:R-:W-:-:S03]  /*2b20*/  CS2R R60, SRZ ;  /* 0x00000000003c7805 */ /* 0x000fc6000001ff00 */
[----:B------:R-:W-:Y:S01]  /*2b30*/  STS.U16 [R2+UR4+0x5300], R103 ;  /* 0x0053006702007988 */ /* 0x000fe20008000404 */
[----:B-1----:R-:W-:-:S03]  /*2b40*/  CS2R R62, SRZ ;  /* 0x00000000003e7805 */ /* 0x002fc6000001ff00 */
[----:B------:R-:W-:Y:S01]  /*2b50*/  STS.U16 [R2+UR4+0x5700], R108 ;  /* 0x0057006c02007988 */ /* 0x000fe20008000404 */
[----:B------:R-:W-:-:S03]  /*2b60*/  CS2R R64, SRZ ;  /* 0x0000000000407805 */ /* 0x000fc6000001ff00 */
[----:B------:R-:W-:Y:S01]  /*2b70*/  STS.U16 [R2+UR4+0x5b00], R114 ;  /* 0x005b007202007988 */ /* 0x000fe20008000404 */
[----:B--2---:R-:W-:-:S03]  /*2b80*/  CS2R R66, SRZ ;  /* 0x0000000000427805 */ /* 0x004fc6000001ff00 */
[----:B------:R-:W-:Y:S01]  /*2b90*/  STS.U16 [R2+UR4+0x5f00], R84 ;  /* 0x005f005402007988 */ /* 0x000fe20008000404 */
[----:B------:R-:W-:-:S03]  /*2ba0*/  CS2R R68, SRZ ;  /* 0x0000000000447805 */ /* 0x000fc6000001ff00 */
[----:B------:R-:W-:Y:S01]  /*2bb0*/  STS.U16 [R2+UR4+0x6300], R100 ;  /* 0x0063006402007988 */ /* 0x000fe20008000404 */
[----:B----4-:R-:W-:-:S03]  /*2bc0*/  CS2R R70, SRZ ;  /* 0x0000000000467805 */ /* 0x010fc6000001ff00 */
[----:B------:R-:W-:Y:S01]  /*2bd0*/  STS.U16 [R2+UR4+0x6700], R94 ;  /* 0x0067005e02007988 */ /* 0x000fe20008000404 */
[----:B------:R-:W-:-:S03]  /*2be0*/  CS2R R72, SRZ ;  /* 0x0000000000487805 */ /* 0x000fc6000001ff00 */
[----:B------:R1:W-:Y:S01]  /*2bf0*/  STS.U16 [R2+UR4+0x6b00], R78 ;  /* 0x006b004e02007988 */ /* 0x0003e20008000404 */
[----:B0-----:R-:W-:-:S03]  /*2c00*/  CS2R R74, SRZ ;  /* 0x00000000004a7805 */ /* 0x001fc6000001ff00 */
[----:B------:R0:W-:Y:S01]  /*2c10*/  STS.U16 [R2+UR4+0x6f00], R82 ;  /* 0x006f005202007988 */ /* 0x0001e20008000404 */
[----:B------:R-:W-:-:S03]  /*2c20*/  CS2R R76, SRZ ;  /* 0x00000000004c7805 */ /* 0x000fc6000001ff00 */
[----:B------:R2:W-:Y:S01]  /*2c30*/  STS.U16 [R2+UR4+0x7300], R88 ;  /* 0x0073005802007988 */ /* 0x0005e20008000404 */
[----:B-----5:R-:W-:-:S03]  /*2c40*/  CS2R R80, SRZ ;  /* 0x0000000000507805 */ /* 0x020fc6000001ff00 */
[----:B------:R3:W-:Y:S01]  /*2c50*/  STS.U16 [R2+UR4+0x7700], R86 ;  /* 0x0077005602007988 */ /* 0x0007e20008000404 */
[----:B-1----:R-:W-:-:S03]  /*2c60*/  CS2R R78, SRZ ;  /* 0x00000000004e7805 */ /* 0x002fc6000001ff00 */
[----:B------:R1:W-:Y:S01]  /*2c70*/  STS.U16 [R2+UR4+0x7b00], R90 ;  /* 0x007b005a02007988 */ /* 0x0003e20008000404 */
[----:B0-----:R-:W-:Y:S02]  /*2c80*/  CS2R R82, SRZ ;  /* 0x0000000000527805 */ /* 0x001fe4000001ff00 */
[----:B------:R-:W-:Y:S02]  /*2c90*/  CS2R R84, SRZ ;  /* 0x0000000000547805 */ /* 0x000fe4000001ff00 */
[----:B--2---:R-:W-:Y:S02]  /*2ca0*/  CS2R R88, SRZ ;  /* 0x0000000000587805 */ /* 0x004fe4000001ff00 */
[----:B------:R-:W-:Y:S02]  /*2cb0*/  CS2R R92, SRZ ;  /* 0x00000000005c7805 */ /* 0x000fe4000001ff00 */
[----:B------:R-:W-:Y:S02]  /*2cc0*/  CS2R R94, SRZ ;  /* 0x00000000005e7805 */ /* 0x000fe4000001ff00 */
[----:B---3--:R-:W-:-:S02]  /*2cd0*/  CS2R R86, SRZ ;  /* 0x0000000000567805 */ /* 0x008fc4000001ff00 */
[----:B------:R-:W-:Y:S02]  /*2ce0*/  CS2R R96, SRZ ;  /* 0x0000000000607805 */ /* 0x000fe4000001ff00 */
[----:B------:R-:W-:Y:S02]  /*2cf0*/  CS2R R98, SRZ ;  /* 0x0000000000627805 */ /* 0x000fe4000001ff00 */
[----:B------:R-:W-:Y:S02]  /*2d00*/  CS2R R100, SRZ ;  /* 0x0000000000647805 */ /* 0x000fe4000001ff00 */
[----:B-1----:R-:W-:Y:S02]  /*2d10*/  CS2R R90, SRZ ;  /* 0x00000000005a7805 */ /* 0x002fe4000001ff00 */
[----:B------:R-:W-:Y:S02]  /*2d20*/  CS2R R102, SRZ ;  /* 0x0000000000667805 */ /* 0x000fe4000001ff00 */
[----:B------:R-:W-:-:S02]  /*2d30*/  CS2R R104, SRZ ;  /* 0x0000000000687805 */ /* 0x000fc4000001ff00 */
[----:B------:R-:W-:Y:S02]  /*2d40*/  CS2R R106, SRZ ;  /* 0x00000000006a7805 */ /* 0x000fe4000001ff00 */
[----:B------:R-:W-:Y:S02]  /*2d50*/  CS2R R108, SRZ ;  /* 0x00000000006c7805 */ /* 0x000fe4000001ff00 */
[----:B------:R-:W-:Y:S02]  /*2d60*/  CS2R R110, SRZ ;  /* 0x00000000006e7805 */ /* 0x000fe4000001ff00 */
[----:B------:R-:W-:Y:S02]  /*2d70*/  CS2R R112, SRZ ;  /* 0x0000000000707805 */ /* 0x000fe4000001ff00 */
        /* <DEDUP_REMOVED lines=16> */
[----:B------:R-:W-:Y:S01]  /*2e80*/  LOP3.LUT R2, R184, 0xff, RZ, 0xc0, !PT ;  /* 0x000000ffb8027812 */ /* 0x000fe200078ec0ff */
[----:B------:R-:W-:Y:S06]  /*2e90*/  @!P0 BRA `(.L_x_0) ;  /* 0x0000006400388947 */ /* 0x000fec0003800000 */
[----:B------:R-:W0:Y:S01]  /*2ea0*/  LDC R31, c[0x0][0x268] ;  /* 0x00009a00ff1f7b82 */ /* 0x000e220000000800 */
[--C-:B------:R-:W-:Y:S01]  /*2eb0*/  SHF.R.U32.HI R3, RZ, 0x6, R184.reuse ;  /* 0x00000006ff037819 */ /* 0x100fe200000116b8 */
[----:B------:R-:W-:Y:S01]  /*2ec0*/  ULDC UR5, c[0x0][0x258] ;  /* 0x0000960000057ab9 */ /* 0x000fe20000000800 */
[----:B------:R-:W-:Y:S01]  /*2ed0*/  SHF.R.U32.HI R5, RZ, 0x5, R184 ;  /* 0x00000005ff057819 */ /* 0x000fe200000116b8 */
[----:B------:R-:W-:Y:S01]  /*2ee0*/  ULDC.64 UR10, c[0x0][0x220] ;  /* 0x00008800000a7ab9 */ /* 0x000fe20000000a00 */
[----:B------:R-:W-:Y:S01]  /*2ef0*/  SGXT.U32 R3, R3, 0x2 ;  /* 0x000000020303781a */ /* 0x000fe20000000000 */
[----:B------:R-:W-:Y:S01]  /*2f00*/  ULDC.64 UR8, c[0x0][0x218] ;  /* 0x0000860000087ab9 */ /* 0x000fe20000000a00 */
[----:B------:R-:W-:Y:S01]  /*2f10*/  R2UR UR61, R5 ;  /* 0x00000000053d72ca */ /* 0x000fe200000e0000 */
[----:B------:R-:W1:Y:S01]  /*2f20*/  LDC.64 R250, c[0x0][0x260] ;  /* 0x00009800fffa7b82 */ /* 0x000e620000000a00 */
[C---:B------:R-:W-:Y:S01]  /*2f30*/  IMAD.SHL.U32 R5, R2.reuse, 0x2, RZ ;  /* 0x0000000202057824 */ /* 0x040fe200078e00ff */
[----:B------:R-:W-:Y:S01]  /*2f40*/  CS2R R32, SRZ ;  /* 0x0000000000207805 */ /* 0x000fe2000001ff00 */
[----:B------:R-:W-:Y:S01]  /*2f50*/  IMAD R2, R2, UR5, RZ ;  /* 0x0000000502027c24 */ /* 0x000fe2000f8e02ff */
[----:B------:R-:W-:Y:S01]  /*2f60*/  UMOV UR5, URZ ;  /* 0x0000003f00057c82 */ /* 0x000fe20008000000 */
[----:B------:R-:W-:-:S02]  /*2f70*/  CS2R R34, SRZ ;  /* 0x0000000000227805 */ /* 0x000fc4000001ff00 */
[----:B------:R-:W-:Y:S01]  /*2f80*/  CS2R R36, SRZ ;  /* 0x0000000000247805 */ /* 0x000fe2000001ff00 */
[----:B------:R-:W-:Y:S01]  /*2f90*/  IMAD.SHL.U32 R203, R2, 0x2, RZ ;  /* 0x0000000202cb7824 */ /* 0x000fe200078e00ff */
[----:B------:R-:W2:Y:S01]  /*2fa0*/  S2UR UR12, SR_CTAID.Y ;  /* 0x00000000000c79c3 */ /* 0x000ea20000002600 */
[----:B------:R-:W-:Y:S02]  /*2fb0*/  CS2R R38, SRZ ;  /* 0x0000000000267805 */ /* 0x000fe4000001ff00 */
[----:B------:R-:W-:Y:S02]  /*2fc0*/  CS2R R40, SRZ ;  /* 0x0000000000287805 */ /* 0x000fe4000001ff00 */
[----:B------:R-:W-:Y:S02]  /*2fd0*/  CS2R R42, SRZ ;  /* 0x00000000002a7805 */ /* 0x000fe4000001ff00 */
[----:B------:R-:W-:Y:S02]  /*2fe0*/  CS2R R44, SRZ ;  /* 0x00000000002c7805 */ /* 0x000fe4000001ff00 */
[----:B------:R-:W-:-:S02]  /*2ff0*/  CS2R R46, SRZ ;  /* 0x00000000002e7805 */ /* 0x000fc4000001ff00 */
[----:B------:R-:W-:Y:S02]  /*3000*/  CS2R R48, SRZ ;  /* 0x0000000000307805 */ /* 0x000fe4000001ff00 */
[----:B------:R-:W-:Y:S01]  /*3010*/  CS2R R50, SRZ ;  /* 0x0000000000327805 */ /* 0x000fe2000001ff00 */
[----:B0-----:R-:W-:Y:S01]  /*3020*/  IMAD R6, R3, R31, RZ ;  /* 0x0000001f03067224 */ /* 0x001fe200078e02ff */
[----:B------:R-:W0:Y:S01]  /*3030*/  LDC.64 R200, c[0x0][0x250] ;  /* 0x00009400ffc87b82 */ /* 0x000e220000000a00 */
[----:B------:R-:W-:Y:S02]  /*3040*/  CS2R R52, SRZ ;  /* 0x0000000000347805 */ /* 0x000fe4000001ff00 */
[----:B------:R-:W-:Y:S01]  /*3050*/  CS2R R54, SRZ ;  /* 0x0000000000367805 */ /* 0x000fe2000001ff00 */
[----:B------:R-:W-:Y:S01]  /*3060*/  IMAD R8, R31, 0x4, R6 ;  /* 0x000000041f087824 */ /* 0x000fe200078e0206 */
[----:B------:R-:W-:Y:S02]  /*3070*/  CS2R R56, SRZ ;  /* 0x0000000000387805 */ /* 0x000fe4000001ff00 */
[----:B------:R-:W-:-:S02]  /*3080*/  CS2R R58, SRZ ;  /* 0x00000000003a7805 */ /* 0x000fc4000001ff00 */
[----:B------:R-:W-:Y:S01]  /*3090*/  CS2R R60, SRZ ;  /* 0x00000000003c7805 */ /* 0x000fe2000001ff00 */
[C---:B------:R-:W-:Y:S01]  /*30a0*/  IMAD R9, R31.reuse, 0x4, R8 ;  /* 0x000000041f097824 */ /* 0x040fe200078e0208 */
[----:B------:R-:W-:Y:S01]  /*30b0*/  CS2R R62, SRZ ;  /* 0x00000000003e7805 */ /* 0x000fe2000001ff00 */
[----:B-1----:R-:W-:Y:S01]  /*30c0*/  IMAD R12, R12, R251, RZ ;  /* 0x000000fb0c0c7224 */ /* 0x002fe200078e02ff */
[----:B------:R-:W-:Y:S01]  /*30d0*/  CS2R R64, SRZ ;  /* 0x0000000000407805 */ /* 0x000fe2000001ff00 */
[C---:B------:R-:W-:Y:S01]  /*30e0*/  IMAD R10, R31.reuse, 0x4, R9 ;  /* 0x000000041f0a7824 */ /* 0x040fe200078e0209 */
[----:B------:R-:W-:Y:S01]  /*30f0*/  CS2R R66, SRZ ;  /* 0x0000000000427805 */ /* 0x000fe2000001ff00 */
[----:B------:R-:W-:Y:S01]  /*3100*/  IMAD.SHL.U32 R4, R12, 0x2, RZ ;  /* 0x000000020c047824 */ /* 0x000fe200078e00ff */
[----:B------:R-:W-:Y:S01]  /*3110*/  CS2R R68, SRZ ;  /* 0x0000000000447805 */ /* 0x000fe2000001ff00 */
[C---:B------:R-:W-:Y:S01]  /*3120*/  IMAD R11, R31.reuse, 0x4, R10 ;  /* 0x000000041f0b7824 */ /* 0x040fe200078e020a */
[----:B------:R-:W-:Y:S01]  /*3130*/  CS2R R70, SRZ ;  /* 0x0000000000467805 */ /* 0x000fe2000001ff00 */
[----:B--2---:R-:W-:Y:S01]  /*3140*/  IMAD R250, R250, UR12, RZ ;  /* 0x0000000cfafa7c24 */ /* 0x004fe2000f8e02ff */
[----:B------:R-:W-:Y:S01]  /*3150*/  CS2R R72, SRZ ;  /* 0x0000000000487805 */ /* 0x000fe2000001ff00 */
[C---:B------:R-:W-:Y:S01]  /*3160*/  IMAD R13, R31.reuse, 0x4, R11 ;  /* 0x000000041f0d7824 */ /* 0x040fe200078e020b */
[----:B------:R-:W-:Y:S01]  /*3170*/  CS2R R74, SRZ ;  /* 0x00000000004a7805 */ /* 0x000fe2000001ff00 */
[----:B------:R-:W-:Y:S01]  /*3180*/  IMAD.SHL.U32 R3, R250, 0x2, RZ ;  /* 0x00000002fa037824 */ /* 0x000fe200078e00ff */
[----:B------:R-:W-:Y:S01]  /*3190*/  CS2R R76, SRZ ;  /* 0x00000000004c7805 */ /* 0x000fe2000001ff00 */
[C---:B------:R-:W-:Y:S01]  /*31a0*/  IMAD R14, R31.reuse, 0x4, R13 ;  /* 0x000000041f0e7824 */ /* 0x040fe200078e020d */
[----:B------:R-:W-:Y:S01]  /*31b0*/  CS2R R78, SRZ ;  /* 0x00000000004e7805 */ /* 0x000fe2000001ff00 */
[----:B0-----:R-:W-:Y:S01]  /*31c0*/  IMAD R200, R200, UR12, RZ ;  /* 0x0000000cc8c87c24 */ /* 0x001fe2000f8e02ff */
[----:B------:R-:W-:Y:S01]  /*31d0*/  IADD3 R227, P2, P3, R4, UR10, R3 ;  /* 0x0000000a04e37c10 */ /* 0x000fe2000fb5e003 */
[C---:B------:R-:W-:Y:S01]  /*31e0*/  IMAD R15, R31.reuse, 0x4, R14 ;  /* 0x000000041f0f7824 */ /* 0x040fe200078e020e */
[----:B------:R-:W-:Y:S01]  /*31f0*/  LOP3.LUT R3, R184, 0xc0, RZ, 0xc0, !PT ;  /* 0x000000c0b8037812 */ /* 0x000fe200078ec0ff */
[----:B------:R-:W-:Y:S01]  /*3200*/  IMAD.SHL.U32 R202, R200, 0x2, RZ ;  /* 0x00000002c8ca7824 */ /* 0x000fe200078e00ff */
[----:B------:R-:W-:Y:S01]  /*3210*/  CS2R R80, SRZ ;  /* 0x0000000000507805 */ /* 0x000fe2000001ff00 */
[----:B------:R-:W-:Y:S01]  /*3220*/  IMAD R16, R31, 0x4, R15 ;  /* 0x000000041f107824 */ /* 0x000fe200078e020f */
[----:B------:R-:W-:Y:S01]  /*3230*/  SHF.R.U32.HI R28, RZ, 0x2, R3 ;  /* 0x00000002ff1c7819 */ /* 0x000fe20000011603 */
[----:B------:R-:W-:Y:S01]  /*3240*/  IMAD R0, R3, 0x80, R0 ;  /* 0x0000008003007824 */ /* 0x000fe200078e0200 */
[----:B------:R-:W-:Y:S01]  /*3250*/  IADD3 R202, P0, P1, R203, UR8, R202 ;  /* 0x00000008cbca7c10 */ /* 0x000fe2000f91e0ca */
[----:B------:R-:W-:Y:S01]  /*3260*/  IMAD R17, R31, 0x4, R16 ;  /* 0x000000041f117824 */ /* 0x000fe200078e0210 */
[----:B------:R-:W-:Y:S01]  /*3270*/  UIADD3 UR8, UR4, 0x10000, URZ ;  /* 0x0001000004087890 */ /* 0x000fe2000fffe03f */
[----:B------:R-:W-:Y:S01]  /*3280*/  IMAD.HI R3, R2, 0x2, RZ ;  /* 0x0000000202037827 */ /* 0x000fe200078e02ff */
[----:B------:R-:W-:-:S02]  /*3290*/  LOP3.LUT R5, R5, R28, RZ, 0x3c, !PT ;  /* 0x0000001c05057212 */ /* 0x000fc400078e3cff */
[----:B------:R-:W-:Y:S01]  /*32a0*/  CS2R R82, SRZ ;  /* 0x0000000000527805 */ /* 0x000fe2000001ff00 */
[----:B------:R-:W-:Y:S01]  /*32b0*/  USHF.R.U32.HI UR8, URZ, 0x4, UR8 ;  /* 0x000000043f087899 */ /* 0x000fe20008011608 */
[C---:B------:R-:W-:Y:S01]  /*32c0*/  IMAD R18, R31.reuse, 0x4, R17 ;  /* 0x000000041f127824 */ /* 0x040fe200078e0211 */
[----:B------:R-:W-:Y:S01]  /*32d0*/  CS2R R84, SRZ ;  /* 0x0000000000547805 */ /* 0x000fe2000001ff00 */
[----:B------:R-:W-:Y:S01]  /*32e0*/  IMAD.HI R200, R200, 0x2, RZ ;  /* 0x00000002c8c87827 */ /* 0x000fe200078e02ff */
[----:B------:R-:W-:Y:S01]  /*32f0*/  USGXT.U32 UR10, UR8, 0xe ;  /* 0x0000000e080a789a */ /* 0x000fe20008000000 */
[----:B------:R-:W-:Y:S02]  /*3300*/  CS2R R86, SRZ ;  /* 0x0000000000567805 */ /* 0x000fe4000001ff00 */
[----:B------:R-:W-:Y:S01]  /*3310*/  CS2R R88, SRZ ;  /* 0x0000000000587805 */ /* 0x000fe2000001ff00 */
[----:B------:R-:W-:Y:S01]  /*3320*/  IMAD R19, R31, 0x4, R18 ;  /* 0x000000041f137824 */ /* 0x000fe200078e0212 */
[----:B------:R-:W-:Y:S01]  /*3330*/  IADD3.X R203, R3, UR9, R200, P0, P1 ;  /* 0x0000000903cb7c10 */ /* 0x000fe200087e24c8 */
[----:B------:R-:W-:Y:S01]  /*3340*/  IMAD.HI R250, R250, 0x2, RZ ;  /* 0x00000002fafa7827 */ /* 0x000fe200078e02ff */
[-C--:B------:R-:W-:Y:S01]  /*3350*/  LEA R188, P0, R6, R227.reuse, 0x1 ;  /* 0x000000e306bc7211 */ /* 0x080fe200078008ff */
[----:B------:R-:W-:Y:S01]  /*3360*/  UIADD3 UR14, UP0, UR10, 0x2, URZ ;  /* 0x000000020a0e7890 */ /* 0x000fe2000ff1e03f */
[----:B------:R-:W-:Y:S01]  /*3370*/  LEA R186, P1, R8, R227, 0x1 ;  /* 0x000000e308ba7211 */ /* 0x000fe200078208ff */
[----:B------:R-:W-:Y:S01]  /*3380*/  IMAD R20, R31, 0x4, R19 ;  /* 0x000000041f147824 */ /* 0x000fe200078e0213 */
[----:B------:R-:W-:Y:S01]  /*3390*/  CS2R R90, SRZ ;  /* 0x00000000005a7805 */ /* 0x000fe2000001ff00 */
[----:B------:R-:W-:Y:S01]  /*33a0*/  IMAD.HI R7, R12, 0x2, RZ ;  /* 0x000000020c077827 */ /* 0x000fe200078e02ff */
[----:B------:R-:W-:Y:S01]  /*33b0*/  UIADD3.X UR15, UR5, 0x40000040, URZ, UP0, !UPT ;  /* 0x40000040050f7890 */ /* 0x000fe200087fe43f */
[----:B------:R-:W-:-:S02]  /*33c0*/  CS2R R92, SRZ ;  /* 0x00000000005c7805 */ /* 0x000fc4000001ff00 */
[----:B------:R-:W-:Y:S01]  /*33d0*/  CS2R R94, SRZ ;  /* 0x00000000005e7805 */ /* 0x000fe2000001ff00 */
[----:B------:R-:W-:Y:S01]  /*33e0*/  IMAD R21, R31, 0x4, R20 ;  /* 0x000000041f157824 */ /* 0x000fe200078e0214 */
[----:B------:R-:W-:Y:S01]  /*33f0*/  IADD3.X R29, R7, UR11, R250, P2, P3 ;  /* 0x0000000b071d7c10 */ /* 0x000fe200097e64fa */
[----:B------:R-:W-:Y:S01]  /*3400*/  IMAD R134, R201, 0x9, RZ ;  /* 0x00000009c9867824 */ /* 0x000fe200078e02ff */
[----:B------:R-:W-:Y:S01]  /*3410*/  LEA R184, P2, R9, R227, 0x1 ;  /* 0x000000e309b87211 */ /* 0x000fe200078408ff */
[----:B------:R-:W-:Y:S01]  /*3420*/  IMAD R22, R31, 0x4, R21 ;  /* 0x000000041f167824 */ /* 0x000fe200078e0215 */
[-C--:B------:R-:W-:Y:S01]  /*3430*/  LEA.HI.X.SX32 R189, R6, R29.reuse, 0x1, P0 ;  /* 0x0000001d06bd7211 */ /* 0x080fe200000f0eff */
[----:B------:R-:W-:Y:S01]  /*3440*/  IMAD R135, R201, 0x26, RZ ;  /* 0x00000026c9877824 */ /* 0x000fe200078e02ff */
[-C--:B------:R-:W-:Y:S01]  /*3450*/  LEA.HI.X.SX32 R187, R8, R29.reuse, 0x1, P1 ;  /* 0x0000001d08bb7211 */ /* 0x080fe200008f0eff */
[----:B------:R-:W-:Y:S01]  /*3460*/  IMAD R23, R31, 0x4, R22 ;  /* 0x000000041f177824 */ /* 0x000fe200078e0216 */
[----:B------:R-:W-:Y:S01]  /*3470*/  LEA.HI.X.SX32 R185, R9, R29, 0x1, P2 ;  /* 0x0000001d09b97211 */ /* 0x000fe200010f0eff */
[----:B------:R0:W-:Y:S01]  /*3480*/  STL.64 [R1+0x1c8], R188 ;  /* 0x0001c8bc01007387 */ /* 0x0001e20000100a00 */
[----:B------:R-:W-:Y:S01]  /*3490*/  IMAD R140, R201, 0x13, RZ ;  /* 0x00000013c98c7824 */ /* 0x000fe200078e02ff */
[----:B------:R-:W-:Y:S01]  /*34a0*/  CS2R R96, SRZ ;  /* 0x0000000000607805 */ /* 0x000fe2000001ff00 */
[----:B------:R-:W-:Y:S01]  /*34b0*/  IMAD R24, R31, 0x4, R23 ;  /* 0x000000041f187824 */ /* 0x000fe200078e0217 */
        /* <DEDUP_REMOVED lines=8> */
[CC--:B0-----:R-:W-:Y:S01]  /*3540*/  LEA R188, P0, R10.reuse, R227.reuse, 0x1 ;  /* 0x000000e30abc7211 */ /* 0x0c1fe200078008ff */
[----:B------:R-:W-:Y:S01]  /*3550*/  IMAD R139, R201, 0xa, RZ ;  /* 0x0000000ac98b7824 */ /* 0x000fe200078e02ff */
[----:B------:R-:W-:Y:S01]  /*3560*/  CS2R R102, SRZ ;  /* 0x0000000000667805 */ /* 0x000fe2000001ff00 */
[----:B------:R-:W-:Y:S01]  /*3570*/  IMAD R26, R31, 0x4, R25 ;  /* 0x000000041f1a7824 */ /* 0x000fe200078e0219 */
[----:B-1----:R-:W-:Y:S01]  /*3580*/  LEA R186, P1, R11, R227, 0x1 ;  /* 0x000000e30bba7211 */ /* 0x002fe200078208ff */
[----:B------:R-:W-:Y:S01]  /*3590*/  IMAD R142, R201, 0x28, RZ ;  /* 0x00000028c98e7824 */ /* 0x000fe200078e02ff */
[----:B------:R-:W-:Y:S01]  /*35a0*/  LEA.HI.X.SX32 R189, R10, R29, 0x1, P0 ;  /* 0x0000001d0abd7211 */ /* 0x000fe200000f0eff */
[----:B------:R-:W-:Y:S01]  /*35b0*/  IMAD R27, R31, 0x4, R26 ;  /* 0x000000041f1b7824 */ /* 0x000fe200078e021a */
[----:B--2---:R-:W-:Y:S01]  /*35c0*/  LEA R184, P2, R13, R227, 0x1 ;  /* 0x000000e30db87211 */ /* 0x004fe200078408ff */
[----:B------:R-:W-:Y:S01]  /*35d0*/  IMAD R145, R201, 0x5, RZ ;  /* 0x00000005c9917824 */ /* 0x000fe200078e02ff */
[-C--:B------:R-:W-:Y:S01]  /*35e0*/  LEA.HI.X.SX32 R187, R11, R29.reuse, 0x1, P1 ;  /* 0x0000001d0bbb7211 */ /* 0x080fe200008f0eff */
[----:B------:R0:W-:Y:S01]  /*35f0*/  STL.64 [R1+0x1b0], R188 ;  /* 0x0001b0bc01007387 */ /* 0x0001e20000100a00 */
[----:B------:R-:W-:Y:S01]  /*3600*/  LEA.HI.X.SX32 R185, R13, R29, 0x1, P2 ;  /* 0x0000001d0db97211 */ /* 0x000fe200010f0eff */
[----:B------:R-:W-:Y:S01]  /*3610*/  IMAD R2, R31, 0x4, R27 ;  /* 0x000000041f027824 */ /* 0x000fe200078e021b */
[----:B------:R-:W-:Y:S01]  /*3620*/  CS2R R104, SRZ ;  /* 0x0000000000687805 */ /* 0x000fe2000001ff00 */
        /* <DEDUP_REMOVED lines=16> */
[C---:B--2---:R-:W-:Y:S01]  /*3730*/  LEA R184, P2, R16.reuse, R227, 0x1 ;  /* 0x000000e310b87211 */ /* 0x044fe200078408ff */
[----:B------:R-:W-:Y:S01]  /*3740*/  IMAD R136, R201, 0x54, RZ ;  /* 0x00000054c9887824 */ /* 0x000fe200078e02ff */
[-C--:B------:R-:W-:Y:S01]  /*3750*/  LEA.HI.X.SX32 R187, R15, R29.reuse, 0x1, P1 ;  /* 0x0000001d0fbb7211 */ /* 0x080fe200008f0eff */
[----:B------:R-:W-:Y:S01]  /*3760*/  STL.64 [R1+0x198], R188 ;  /* 0x000198bc01007387 */ /* 0x000fe20000100a00 */
[----:B------:R-:W-:Y:S01]  /*3770*/  LEA.HI.X.SX32 R185, R16, R29, 0x1, P2 ;  /* 0x0000001d10b97211 */ /* 0x000fe200010f0eff */
[----:B------:R-:W-:Y:S01]  /*3780*/  IMAD R8, R31, 0x4, R6 ;  /* 0x000000041f087824 */ /* 0x000fe200078e0206 */
[----:B------:R-:W-:Y:S01]  /*3790*/  LEA R14, P2, R19, R227, 0x1 ;  /* 0x000000e3130e7211 */ /* 0x000fe200078408ff */
[----:B------:R0:W-:Y:S01]  /*37a0*/  STL.64 [R1+0x190], R186 ;  /* 0x000190ba01007387 */ /* 0x0001e20000100a00 */
[----:B------:R-:W-:Y:S01]  /*37b0*/  IMAD R137, R201, 0x56, RZ ;  /* 0x00000056c9897824 */ /* 0x000fe200078e02ff */
[----:B------:R-:W-:-:S02]  /*37c0*/  CS2R R112, SRZ ;  /* 0x0000000000707805 */ /* 0x000fc4000001ff00 */
[----:B------:R-:W-:Y:S01]  /*37d0*/  LEA.HI.X.SX32 R15, R19, R29, 0x1, P2 ;  /* 0x0000001d130f7211 */ /* 0x000fe200010f0eff */
[----:B------:R1:W-:Y:S01]  /*37e0*/  STL.64 [R1+0x188], R184 ;  /* 0x000188b801007387 */ /* 0x0003e20000100a00 */
[-C--:B------:R-:W-:Y:S01]  /*37f0*/  LEA R16, P2, R22, R227.reuse, 0x1 ;  /* 0x000000e316107211 */ /* 0x080fe200078408ff */
[----:B------:R-:W-:Y:S01]  /*3800*/  IMAD R9, R31, 0x4, R8 ;  /* 0x000000041f097824 */ /* 0x000fe200078e0208 */
[----:B------:R-:W-:Y:S01]  /*3810*/  CS2R R114, SRZ ;  /* 0x0000000000727805 */ /* 0x000fe2000001ff00 */
[----:B------:R2:W-:Y:S01]  /*3820*/  STL.64 [R1+0x170], R14 ;  /* 0x0001700e01007387 */ /* 0x0005e20000100a00 */
[----:B------:R-:W-:Y:S01]  /*3830*/  IMAD R149, R201, 0x16, RZ ;  /* 0x00000016c9957824 */ /* 0x000fe200078e02ff */
[----:B------:R-:W-:Y:S01]  /*3840*/  CS2R R116, SRZ ;  /* 0x0000000000747805 */ /* 0x000fe2000001ff00 */
[----:B------:R-:W-:Y:S01]  /*3850*/  IMAD R10, R31, 0x4, R9 ;  /* 0x000000041f0a7824 */ /* 0x000fe200078e0209 */
[-C--:B0-----:R-:W-:Y:S01]  /*3860*/  LEA R186, P0, R17, R227.reuse, 0x1 ;  /* 0x000000e311ba7211 */ /* 0x081fe200078008ff */
[----:B------:R-:W-:Y:S01]  /*3870*/  IMAD R152, R201, 0x2c, RZ ;  /* 0x0000002cc9987824 */ /* 0x000fe200078e02ff */
[----:B------:R-:W-:Y:S01]  /*3880*/  CS2R R118, SRZ ;  /* 0x0000000000767805 */ /* 0x000fe2000001ff00 */
[----:B------:R-:W-:Y:S01]  /*3890*/  IMAD R11, R31, 0x4, R10 ;  /* 0x000000041f0b7824 */ /* 0x000fe200078e020a */
[C---:B-1----:R-:W-:Y:S01]  /*38a0*/  LEA R184, P1, R18.reuse, R227, 0x1 ;  /* 0x000000e312b87211 */ /* 0x042fe200078208ff */
[----:B------:R-:W-:Y:S01]  /*38b0*/  IMAD R155, R201, 0x2b, RZ ;  /* 0x0000002bc99b7824 */ /* 0x000fe200078e02ff */
[-C--:B------:R-:W-:Y:S01]  /*38c0*/  LEA.HI.X.SX32 R187, R17, R29.reuse, 0x1, P0 ;  /* 0x0000001d11bb7211 */ /* 0x080fe200000f0eff */
[----:B------:R-:W-:Y:S01]  /*38d0*/  IMAD R13, R31, 0x4, R11 ;  /* 0x000000041f0d7824 */ /* 0x000fe200078e020b */
[-C--:B------:R-:W-:Y:S01]  /*38e0*/  LEA.HI.X.SX32 R185, R18, R29.reuse, 0x1, P1 ;  /* 0x0000001d12b97211 */ /* 0x080fe200008f0eff */
[----:B------:R-:W-:Y:S01]  /*38f0*/  IMAD R158, R201, 0xb, RZ ;  /* 0x0000000bc99e7824 */ /* 0x000fe200078e02ff */
[----:B------:R-:W-:Y:S01]  /*3900*/  LEA.HI.X.SX32 R17, R22, R29, 0x1, P2 ;  /* 0x0000001d16117211 */ /* 0x000fe200010f0eff */
[----:B------:R0:W-:Y:S01]  /*3910*/  STL.64 [R1+0x180], R186 ;  /* 0x000180ba01007387 */ /* 0x0001e20000100a00 */
[C---:B------:R-:W-:Y:S01]  /*3920*/  LEA R18, P2, R4.reuse, R227, 0x1 ;  /* 0x000000e304127211 */ /* 0x040fe200078408ff */
[C---:B--2---:R-:W-:Y:S01]  /*3930*/  IMAD R14, R31.reuse, 0x4, R13 ;  /* 0x000000041f0e7824 */ /* 0x044fe200078e020d */
[----:B------:R-:W-:Y:S01]  /*3940*/  CS2R R120, SRZ ;  /* 0x0000000000787805 */ /* 0x000fe2000001ff00 */
[----:B------:R1:W-:Y:S01]  /*3950*/  STL.64 [R1+0x178], R184 ;  /* 0x000178b801007387 */ /* 0x0003e20000100a00 */
[----:B------:R-:W-:Y:S01]  /*3960*/  LEA.HI.X.SX32 R19, R4, R29, 0x1, P2 ;  /* 0x0000001d04137211 */ /* 0x000fe200010f0eff */
[----:B------:R-:W-:Y:S01]  /*3970*/  IMAD R15, R31, 0x4, R14 ;  /* 0x000000041f0f7824 */ /* 0x000fe200078e020e */
[----:B------:R-:W-:Y:S01]  /*3980*/  CS2R R122, SRZ ;  /* 0x00000000007a7805 */ /* 0x000fe2000001ff00 */
[----:B------:R2:W-:Y:S01]  /*3990*/  STL.64 [R1+0x158], R16 ;  /* 0x0001581001007387 */ /* 0x0005e20000100a00 */
[C---:B------:R-:W-:Y:S01]  /*39a0*/  IMAD R144, R201.reuse, 0x58, RZ ;  /* 0x00000058c9907824 */ /* 0x040fe200078e02ff */
[----:B------:R-:W-:Y:S01]  /*39b0*/  CS2R R124, SRZ ;  /* 0x00000000007c7805 */ /* 0x000fe2000001ff00 */
[C---:B------:R-:W-:Y:S01]  /*39c0*/  IMAD R147, R201.reuse, 0x5a, RZ ;  /* 0x0000005ac9937824 */ /* 0x040fe200078e02ff */
[CC--:B0-----:R-:W-:Y:S01]  /*39d0*/  LEA R186, P0, R20.reuse, R227.reuse, 0x1 ;  /* 0x000000e314ba7211 */ /* 0x0c1fe200078008ff */
[C---:B------:R-:W-:Y:S01]  /*39e0*/  IMAD R156, R201.reuse, 0x2e, RZ ;  /* 0x0000002ec99c7824 */ /* 0x040fe200078e02ff */
[----:B------:R-:W-:Y:S01]  /*39f0*/  CS2R R126, SRZ ;  /* 0x00000000007e7805 */ /* 0x000fe2000001ff00 */
[----:B------:R-:W-:Y:S01]  /*3a00*/  IMAD R162, R201, 0x2d, RZ ;  /* 0x0000002dc9a27824 */ /* 0x000fe200078e02ff */
[----:B-1----:R-:W-:Y:S01]  /*3a10*/  LEA R184, P1, R21, R227, 0x1 ;  /* 0x000000e315b87211 */ /* 0x002fe200078208ff */
[C---:B------:R-:W-:Y:S01]  /*3a20*/  IMAD R164, R201.reuse, 0x17, RZ ;  /* 0x00000017c9a47824 */ /* 0x040fe200078e02ff */
[-C--:B------:R-:W-:Y:S01]  /*3a30*/  LEA.HI.X.SX32 R187, R20, R29.reuse, 0x1, P0 ;  /* 0x0000001d14bb7211 */ /* 0x080fe200000f0eff */
[----:B------:R-:W-:Y:S01]  /*3a40*/  IMAD R148, R201, 0x5c, RZ ;  /* 0x0000005cc9947824 */ /* 0x000fe200078e02ff */
[----:B------:R-:W-:Y:S01]  /*3a50*/  LEA.HI.X.SX32 R185, R21, R29, 0x1, P1 ;  /* 0x0000001d15b97211 */ /* 0x000fe200008f0eff */
[----:B--2---:R-:W-:Y:S01]  /*3a60*/  IMAD R16, R31, 0x4, R15 ;  /* 0x000000041f107824 */ /* 0x004fe200078e020f */
[----:B------:R-:W-:Y:S01]  /*3a70*/  LEA R20, P1, R24, R227, 0x1 ;  /* 0x000000e318147211 */ /* 0x000fe200078208ff */
[----:B------:R-:W-:Y:S01]  /*3a80*/  STL.64 [R1+0x168], R186 ;  /* 0x000168ba01007387 */ /* 0x000fe20000100a00 */
[----:B------:R-:W-:Y:S01]  /*3a90*/  IMAD R150, R201, 0x5e, RZ ;  /* 0x0000005ec9967824 */ /* 0x000fe200078e02ff */
[----:B------:R-:W-:-:S02]  /*3aa0*/  CS2R R128, SRZ ;  /* 0x0000000000807805 */ /* 0x000fc4000001ff00 */
[----:B------:R-:W-:Y:S01]  /*3ab0*/  LEA.HI.X.SX32 R21, R24, R29, 0x1, P1 ;  /* 0x0000001d18157211 */ /* 0x000fe200008f0eff */
[----:B------:R0:W-:Y:S01]  /*3ac0*/  STL.64 [R1+0x160], R184 ;  /* 0x000160b801007387 */ /* 0x0001e20000100a00 */
[CC--:B------:R-:W-:Y:S01]  /*3ad0*/  LEA R22, P1, R26.reuse, R227.reuse, 0x1 ;  /* 0x000000e31a167211 */ /* 0x0c0fe200078208ff */
[----:B------:R-:W-:Y:S01]  /*3ae0*/  IMAD R17, R31, 0x4, R16 ;  /* 0x000000041f117824 */ /* 0x000fe200078e0210 */
[----:B------:R-:W-:Y:S01]  /*3af0*/  CS2R R130, SRZ ;  /* 0x0000000000827805 */ /* 0x000fe2000001ff00 */
[----:B------:R-:W-:Y:S01]  /*3b00*/  IMAD R160, R201, 0x6, RZ ;  /* 0x00000006c9a07824 */ /* 0x000fe200078e02ff */
[----:B------:R-:W-:Y:S01]  /*3b10*/  CS2R R132, SRZ ;  /* 0x0000000000847805 */ /* 0x000fe2000001ff00 */
[----:B------:R-:W-:Y:S01]  /*3b20*/  IMAD R4, R31, 0x4, R17 ;  /* 0x000000041f047824 */ /* 0x000fe200078e0211 */
[----:B------:R-:W-:Y:S01]  /*3b30*/  LOP3.LUT R252, R5, 0x40, RZ, 0x3c, !PT ;  /* 0x0000004005fc7812 */ /* 0x000fe200078e3cff */
[C---:B------:R-:W-:Y:S01]  /*3b40*/  IMAD R167, R201.reuse, 0x2f, RZ ;  /* 0x0000002fc9a77824 */ /* 0x040fe200078e02ff */
[----:B------:R-:W-:Y:S01]  /*3b50*/  UIADD3.64 UR8, UR14, 0x1fe, URZ ;  /* 0x000001fe0e087897 */ /* 0x000fe2000fffe03f */
[----:B------:R-:W-:Y:S01]  /*3b60*/  IMAD R168, R201, 0x3, RZ ;  /* 0x00000003c9a87824 */ /* 0x000fe200078e02ff */
[----:B------:R-:W-:Y:S01]  /*3b70*/  UMOV UR60, URZ ;  /* 0x0000003f003c7c82 */ /* 0x000fe20008000000 */
[----:B0-----:R-:W-:Y:S01]  /*3b80*/  LEA R184, P0, R23, R227, 0x1 ;  /* 0x000000e317b87211 */ /* 0x001fe200078008ff */
[C---:B------:R-:W-:Y:S01]  /*3b90*/  IMAD R163, R201.reuse, 0xc, RZ ;  /* 0x0000000cc9a37824 */ /* 0x040fe200078e02ff */
[----:B------:R-:W-:Y:S01]  /*3ba0*/  UIADD3.64 UR18, UR14, 0x2, URZ ;  /* 0x000000020e127897 */ /* 0x000fe2000fffe03f */
[----:B------:R-:W-:Y:S01]  /*3bb0*/  IMAD R165, R201, 0x18, RZ ;  /* 0x00000018c9a57824 */ /* 0x000fe200078e02ff */
[-C--:B------:R-:W-:Y:S01]  /*3bc0*/  LEA.HI.X.SX32 R185, R23, R29.reuse, 0x1, P0 ;  /* 0x0000001d17b97211 */ /* 0x080fe200000f0eff */
[C---:B------:R-:W-:Y:S01]  /*3bd0*/  IMAD R166, R201.reuse, 0x30, RZ ;  /* 0x00000030c9a67824 */ /* 0x040fe200078e02ff */
[----:B------:R-:W-:Y:S01]  /*3be0*/  LEA.HI.X.SX32 R23, R26, R29, 0x1, P1 ;  /* 0x0000001d1a177211 */ /* 0x000fe200008f0eff */
[C---:B------:R-:W-:Y:S01]  /*3bf0*/  IMAD R154, R201.reuse, 0x60, RZ ;  /* 0x00000060c99a7824 */ /* 0x040fe200078e02ff */
[----:B------:R-:W-:Y:S01]  /*3c00*/  UIADD3.64 UR22, UR14, 0x4, URZ ;  /* 0x000000040e167897 */ /* 0x000fe2000fffe03f */
[----:B------:R0:W-:Y:S01]  /*3c10*/  STL.64 [R1+0x150], R184 ;  /* 0x000150b801007387 */ /* 0x0001e20000100a00 */
[C---:B------:R-:W-:Y:S01]  /*3c20*/  IMAD R157, R201.reuse, 0x62, RZ ;  /* 0x00000062c99d7824 */ /* 0x040fe200078e02ff */
[----:B------:R-:W-:Y:S01]  /*3c30*/  UIADD3.64 UR12, UR14, 0x200, URZ ;  /* 0x000002000e0c7897 */ /* 0x000fe2000fffe03f */
[C---:B------:R-:W-:Y:S01]  /*3c40*/  IMAD R170, R201.reuse, 0x32, RZ ;  /* 0x00000032c9aa7824 */ /* 0x040fe200078e02ff */
[----:B------:R1:W-:Y:S01]  /*3c50*/  STL.64 [R1+0x148], R20 ;  /* 0x0001481401007387 */ /* 0x0003e20000100a00 */
[C---:B------:R-:W-:Y:S01]  /*3c60*/  IMAD R159, R201.reuse, 0x64, RZ ;  /* 0x00000064c99f7824 */ /* 0x040fe200078e02ff */
[----:B------:R-:W-:Y:S01]  /*3c70*/  UIADD3.64 UR8, UR14, 0x202, URZ ;  /* 0x000002020e087897 */ /* 0x000fe2000fffe03f */
[C---:B------:R-:W-:Y:S01]  /*3c80*/  IMAD R176, R201.reuse, 0x31, RZ ;  /* 0x00000031c9b07824 */ /* 0x040fe200078e02ff */
[----:B------:R2:W-:Y:S01]  /*3c90*/  STL.64 [R1+0x140], R18 ;  /* 0x0001401201007387 */ /* 0x0005e20000100a00 */
[C---:B------:R-:W-:Y:S01]  /*3ca0*/  IMAD R177, R201.reuse, 0x19, RZ ;  /* 0x00000019c9b17824 */ /* 0x040fe200078e02ff */
[----:B------:R-:W-:Y:S01]  /*3cb0*/  UIADD3.64 UR26, UR14, 0x204, URZ ;  /* 0x000002040e1a7897 */ /* 0x000fe2000fffe03f */
[----:B------:R-:W-:Y:S01]  /*3cc0*/  IMAD R161, R201, 0x66, RZ ;  /* 0x00000066c9a17824 */ /* 0x000fe200078e02ff */
[----:B0-----:R-:W-:Y:S01]  /*3cd0*/  LEA R184, P0, R25, R227, 0x1 ;  /* 0x000000e319b87211 */ /* 0x001fe200078008ff */
[C---:B------:R-:W-:Y:S01]  /*3ce0*/  IMAD R172, R201.reuse, 0x1a, RZ ;  /* 0x0000001ac9ac7824 */ /* 0x040fe200078e02ff */
[----:B------:R-:W-:Y:S01]  /*3cf0*/  UIADD3.64 UR30, UR14, 0x3fe, URZ ;  /* 0x000003fe0e1e7897 */ /* 0x000fe2000fffe03f */
[----:B------:R-:W-:Y:S01]  /*3d00*/  IMAD R174, R201, 0x34, RZ ;  /* 0x00000034c9ae7824 */ /* 0x000fe200078e02ff */
[----:B------:R-:W-:Y:S01]  /*3d10*/  LEA.HI.X.SX32 R185, R25, R29, 0x1, P0 ;  /* 0x0000001d19b97211 */ /* 0x000fe200000f0eff */
[----:B------:R-:W-:Y:S01]  /*3d20*/  IMAD R180, R201, 0x33, RZ ;  /* 0x00000033c9b47824 */ /* 0x000fe200078e02ff */
[-C--:B-1----:R-:W-:Y:S01]  /*3d30*/  LEA R20, P2, R27, R227.reuse, 0x1 ;  /* 0x000000e31b147211 */ /* 0x082fe200078408ff */
[----:B------:R-:W-:Y:S01]  /*3d40*/  IMAD R182, R201, 0xd, RZ ;  /* 0x0000000dc9b67824 */ /* 0x000fe200078e02ff */
[C---:B------:R-:W-:Y:S01]  /*3d50*/  LEA R186, P0, R2.reuse, R227, 0x1 ;  /* 0x000000e302ba7211 */ /* 0x040fe200078008ff */
[----:B------:R0:W-:Y:S01]  /*3d60*/  STL.64 [R1+0x138], R184 ;  /* 0x000138b801007387 */ /* 0x0001e20000100a00 */
[-C--:B------:R-:W-:Y:S01]  /*3d70*/  LEA.HI.X.SX32 R21, R27, R29.reuse, 0x1, P2 ;  /* 0x0000001d1b157211 */ /* 0x080fe200010f0eff */
[----:B--2---:R-:W-:Y:S01]  /*3d80*/  IMAD R18, R31, 0x4, R4 ;  /* 0x000000041f127824 */ /* 0x004fe200078e0204 */
[----:B------:R-:W-:Y:S01]  /*3d90*/  LEA.HI.X.SX32 R187, R2, R29, 0x1, P0 ;  /* 0x0000001d02bb7211 */ /* 0x000fe200000f0eff */
[----:B------:R1:W-:Y:S01]  /*3da0*/  STL.64 [R1+0x130], R22 ;  /* 0x0001301601007387 */ /* 0x0003e20000100a00 */
[----:B------:R-:W-:Y:S01]  /*3db0*/  IMAD R169, R201, 0x68, RZ ;  /* 0x00000068c9a97824 */ /* 0x000fe200078e02ff */
[----:B------:R-:W-:Y:S01]  /*3dc0*/  CS2R R24, SRZ ;  /* 0x0000000000187805 */ /* 0x000fe2000001ff00 */
[----:B------:R-:W-:Y:S01]  /*3dd0*/  IMAD R19, R31, 0x4, R18 ;  /* 0x000000041f137824 */ /* 0x000fe200078e0212 */
[----:B------:R2:W-:Y:S01]  /*3de0*/  STL.64 [R1+0x128], R20 ;  /* 0x0001281401007387 */ /* 0x0005e20000100a00 */
[C---:B------:R-:W-:Y:S01]  /*3df0*/  IMAD R171, R201.reuse, 0x6a, RZ ;  /* 0x0000006ac9ab7824 */ /* 0x040fe200078e02ff */
[----:B------:R-:W-:Y:S01]  /*3e00*/  CS2R R26, SRZ ;  /* 0x00000000001a7805 */ /* 0x000fe2000001ff00 */
[C---:B------:R-:W-:Y:S01]  /*3e10*/  IMAD R178, R201.reuse, 0x36, RZ ;  /* 0x00000036c9b27824 */ /* 0x040fe200078e02ff */
[CC--:B0-----:R-:W-:Y:S01]  /*3e20*/  LEA R184, P1, R12.reuse, R227.reuse, 0x1 ;  /* 0x000000e30cb87211 */ /* 0x0c1fe200078208ff */
[----:B------:R0:W-:Y:S01]  /*3e30*/  STL.64 [R1+0x120], R186 ;  /* 0x000120ba01007387 */ /* 0x0001e20000100a00 */
[----:B------:R-:W-:Y:S01]  /*3e40*/  IMAD R173, R201, 0x6c, RZ ;  /* 0x0000006cc9ad7824 */ /* 0x000fe200078e02ff */
[----:B------:R-:W-:Y:S01]  /*3e50*/  UIADD3.64 UR34, UR14, 0x400, URZ ;  /* 0x000004000e227897 */ /* 0x000fe2000fffe03f */
[----:B-1----:R-:W-:Y:S01]  /*3e60*/  LEA R22, P2, R3, R227, 0x1 ;  /* 0x000000e303167211 */ /* 0x002fe200078408ff */
[C---:B------:R-:W-:Y:S01]  /*3e70*/  IMAD R175, R201.reuse, 0x6e, RZ ;  /* 0x0000006ec9af7824 */ /* 0x040fe200078e02ff */
[-C--:B------:R-:W-:Y:S01]  /*3e80*/  LEA.HI.X.SX32 R185, R12, R29.reuse, 0x1, P1 ;  /* 0x0000001d0cb97211 */ /* 0x080fe200008f0eff */
[----:B------:R-:W-:Y:S01]  /*3e90*/  IMAD R189, R201, 0x1b, RZ ;  /* 0x0000001bc9bd7824 */ /* 0x000fe200078e02ff */
[----:B------:R-:W-:Y:S01]  /*3ea0*/  LEA.HI.X.SX32 R23, R3, R29, 0x1, P2 ;  /* 0x0000001d03177211 */ /* 0x000fe200010f0eff */
[----:B--2---:R-:W-:Y:S01]  /*3eb0*/  IMAD R20, R31, 0x4, R19 ;  /* 0x000000041f147824 */ /* 0x004fe200078e0213 */
[----:B------:R-:W-:Y:S01]  /*3ec0*/  UIADD3.64 UR38, UR14, 0x402, URZ ;  /* 0x000004020e267897 */ /* 0x000fe2000fffe03f */
[----:B------:R1:W-:Y:S01]  /*3ed0*/  STL.64 [R1+0x118], R184 ;  /* 0x000118b801007387 */ /* 0x0003e20000100a00 */
[----:B------:R-:W-:Y:S01]  /*3ee0*/  IMAD R190, R201, 0x37, RZ ;  /* 0x00000037c9be7824 */ /* 0x000fe200078e02ff */
[----:B0-----:R-:W-:Y:S01]  /*3ef0*/  LEA R186, P0, R7, R227, 0x1 ;  /* 0x000000e307ba7211 */ /* 0x001fe200078008ff */
[----:B------:R-:W-:Y:S01]  /*3f00*/  IMAD R2, R31, 0x4, R20 ;  /* 0x000000041f027824 */ /* 0x000fe200078e0214 */
[----:B------:R0:W-:Y:S01]  /*3f10*/  STL.64 [R1+0x110], R22 ;  /* 0x0001101601007387 */ /* 0x0001e20000100a00 */
[----:B------:R-:W-:Y:S01]  /*3f20*/  IMAD R183, R201, 0xe, RZ ;  /* 0x0000000ec9b77824 */ /* 0x000fe200078e02ff */
[----:B------:R-:W-:Y:S01]  /*3f30*/  LEA.HI.X.SX32 R187, R7, R29, 0x1, P0 ;  /* 0x0000001d07bb7211 */ /* 0x000fe200000f0eff */
[----:B------:R-:W-:Y:S01]  /*3f40*/  IMAD R3, R31, 0x4, R2 ;  /* 0x000000041f037824 */ /* 0x000fe200078e0202 */
[----:B------:R-:W-:Y:S01]  /*3f50*/  UIADD3.64 UR42, UR14, 0x404, URZ ;  /* 0x000004040e2a7897 */ /* 0x000fe2000fffe03f */
[C---:B------:R-:W-:Y:S01]  /*3f60*/  IMAD R188, R201.reuse, 0x38, RZ ;  /* 0x00000038c9bc7824 */ /* 0x040fe200078e02ff */
[----:B------:R-:W-:Y:S01]  /*3f70*/  UIADD3.64 UR46, UR14, 0x5fe, URZ ;  /* 0x000005fe0e2e7897 */ /* 0x000fe2000fffe03f */
[----:B------:R2:W-:Y:S01]  /*3f80*/  STL.64 [R1+0x108], R186 ;  /* 0x000108ba01007387 */ /* 0x0005e20000100a00 */
[-C--:B-1----:R-:W-:Y:S01]  /*3f90*/  LEA R184, P1, R6, R227.reuse, 0x1 ;  /* 0x000000e306b87211 */ /* 0x082fe200078208ff */
[C---:B------:R-:W-:Y:S01]  /*3fa0*/  IMAD R193, R201.reuse, 0x7, RZ ;  /* 0x00000007c9c17824 */ /* 0x040fe200078e02ff */
[----:B------:R-:W-:Y:S01]  /*3fb0*/  UIADD3.64 UR50, UR14, 0x600, URZ ;  /* 0x000006000e327897 */ /* 0x000fe2000fffe03f */
[C---:B------:R-:W-:Y:S01]  /*3fc0*/  IMAD R179, R201.reuse, 0x70, RZ ;  /* 0x00000070c9b37824 */ /* 0x040fe200078e02ff */
[----:B0-----:R-:W-:Y:S01]  /*3fd0*/  LEA R22, P2, R8, R227, 0x1 ;  /* 0x000000e308167211 */ /* 0x001fe200078408ff */
[----:B------:R-:W-:Y:S01]  /*3fe0*/  IMAD R191, R201, 0x3a, RZ ;  /* 0x0000003ac9bf7824 */ /* 0x000fe200078e02ff */
[-C--:B------:R-:W-:Y:S01]  /*3ff0*/  LEA.HI.X.SX32 R185, R6, R29.reuse, 0x1, P1 ;  /* 0x0000001d06b97211 */ /* 0x080fe200008f0eff */
[----:B------:R-:W-:Y:S01]  /*4000*/  IMAD R6, R31, 0x4, R3 ;  /* 0x000000041f067824 */ /* 0x000fe200078e0203 */
[----:B------:R-:W-:Y:S01]  /*4010*/  LEA.HI.X.SX32 R23, R8, R29, 0x1, P2 ;  /* 0x0000001d08177211 */ /* 0x000fe200010f0eff */
[----:B------:R-:W-:Y:S01]  /*4020*/  IMAD R181, R201, 0x72, RZ ;  /* 0x00000072c9b57824 */ /* 0x000fe200078e02ff */
[----:B------:R-:W-:Y:S01]  /*4030*/  UIADD3.64 UR54, UR14, 0x602, URZ ;  /* 0x000006020e367897 */ /* 0x000fe2000fffe03f */
[----:B--2---:R-:W-:Y:S01]  /*4040*/  LEA R186, P0, R9, R227, 0x1 ;  /* 0x000000e309ba7211 */ /* 0x004fe200078008ff */
[----:B------:R0:W-:Y:S01]  /*4050*/  STL.64 [R1+0x100], R184 ;  /* 0x000100b801007387 */ /* 0x0001e20000100a00 */
[----:B------:R-:W-:Y:S01]  /*4060*/  IMAD R7, R31, 0x4, R6 ;  /* 0x000000041f077824 */ /* 0x000fe200078e0206 */
[----:B------:R-:W-:Y:S01]  /*4070*/  UIADD3.64 UR58, UR14, 0x604, URZ ;  /* 0x000006040e3a7897 */ /* 0x000fe2000fffe03f */
[----:B------:R-:W-:Y:S01]  /*4080*/  LEA.HI.X.SX32 R187, R9, R29, 0x1, P0 ;  /* 0x0000001d09bb7211 */ /* 0x000fe200000f0eff */
[----:B------:R1:W-:Y:S01]  /*4090*/  STL.64 [R1+0xf8], R22 ;  /* 0x0000f81601007387 */ /* 0x0003e20000100a00 */
[----:B------:R-:W-:Y:S01]  /*40a0*/  IMAD R8, R31, 0x4, R7 ;  /* 0x000000041f087824 */ /* 0x000fe200078e0207 */
[----:B------:R-:W-:Y:S01]  /*40b0*/  ULDC UR5, c[0x0][0x238] ;  /* 0x00008e0000057ab9 */ /* 0x000fe20000000800 */
[----:B------:R-:W-:Y:S01]  /*40c0*/  IMAD R200, R201, 0x1d, RZ ;  /* 0x0000001dc9c87824 */ /* 0x000fe200078e02ff */
[----:B------:R2:W-:Y:S01]  /*40d0*/  STL.64 [R1+0xf0], R186 ;  /* 0x0000f0ba01007387 */ /* 0x0005e20000100a00 */
[----:B------:R-:W-:Y:S01]  /*40e0*/  IMAD R9, R31, 0x4, R8 ;  /* 0x000000041f097824 */ /* 0x000fe200078e0208 */
[----:B------:R-:W-:Y:S01]  /*40f0*/  UMOV UR11, 0x40000040 ;  /* 0x40000040000b7882 */ /* 0x000fe20000000000 */
[C---:B------:R-:W-:Y:S01]  /*4100*/  IMAD R199, R201.reuse, 0x39, RZ ;  /* 0x00000039c9c77824 */ /* 0x040fe200078e02ff */
[----:B0-----:R-:W-:Y:S01]  /*4110*/  LEA R184, P1, R10, R227, 0x1 ;  /* 0x000000e30ab87211 */ /* 0x001fe200078208ff */
[----:B------:R-:W-:-:S02]  /*4120*/  IMAD R204, R201, 0x3b, RZ ;  /* 0x0000003bc9cc7824 */ /* 0x000fc400078e02ff */
[----:B------:R-:W-:Y:S01]  /*4130*/  IMAD R195, R201, 0x1e, RZ ;  /* 0x0000001ec9c37824 */ /* 0x000fe200078e02ff */
[----:B-1----:R-:W-:Y:S01]  /*4140*/  LEA R22, P2, R11, R227, 0x1 ;  /* 0x000000e30b167211 */ /* 0x002fe200078408ff */
[----:B------:R-:W-:Y:S01]  /*4150*/  IMAD R197, R201, 0x3c, RZ ;  /* 0x0000003cc9c57824 */ /* 0x000fe200078e02ff */
[-C--:B------:R-:W-:Y:S01]  /*4160*/  LEA.HI.X.SX32 R185, R10, R29.reuse, 0x1, P1 ;  /* 0x0000001d0ab97211 */ /* 0x080fe200008f0eff */
[----:B------:R-:W-:Y:S01]  /*4170*/  IMAD R10, R31, 0x4, R9 ;  /* 0x000000041f0a7824 */ /* 0x000fe200078e0209 */
[----:B------:R-:W-:Y:S01]  /*4180*/  LEA.HI.X.SX32 R23, R11, R29, 0x1, P2 ;  /* 0x0000001d0b177211 */ /* 0x000fe200010f0eff */
[----:B------:R-:W-:Y:S01]  /*4190*/  IMAD R192, R201, 0x78, RZ ;  /* 0x00000078c9c07824 */ /* 0x000fe200078e02ff */
[----:B--2---:R-:W-:Y:S01]  /*41a0*/  LEA R186, P0, R13, R227, 0x1 ;  /* 0x000000e30dba7211 */ /* 0x004fe200078008ff */
[----:B------:R0:W-:Y:S01]  /*41b0*/  STL.64 [R1+0xe8], R184 ;  /* 0x0000e8b801007387 */ /* 0x0001e20000100a00 */
[----:B------:R-:W-:Y:S02]  /*41c0*/  IMAD R11, R31, 0x4, R10 ;  /* 0x000000041f0b7824 */ /* 0x000fe400078e020a */
[----:B------:R-:W-:Y:S01]  /*41d0*/  LEA.HI.X.SX32 R187, R13, R29, 0x1, P0 ;  /* 0x0000001d0dbb7211 */ /* 0x000fe200000f0eff */
[----:B------:R1:W-:Y:S01]  /*41e0*/  STL.64 [R1+0xe0], R22 ;  /* 0x0000e01601007387 */ /* 0x0003e20000100a00 */
[----:B------:R-:W-:-:S02]  /*41f0*/  IMAD R194, R201, 0x7a, RZ ;  /* 0x0000007ac9c27824 */ /* 0x000fc400078e02ff */
[C---:B------:R-:W-:Y:S01]  /*4200*/  IMAD R205, R201.reuse, 0xf, RZ ;  /* 0x0000000fc9cd7824 */ /* 0x040fe200078e02ff */
[----:B------:R2:W-:Y:S01]  /*4210*/  STL.64 [R1+0xd8], R186 ;  /* 0x0000d8ba01007387 */ /* 0x0005e20000100a00 */
[C---:B------:R-:W-:Y:S02]  /*4220*/  IMAD R206, R201.reuse, 0x3e, RZ ;  /* 0x0000003ec9ce7824 */ /* 0x040fe400078e02ff */
[C---:B------:R-:W-:Y:S01]  /*4230*/  IMAD R208, R201.reuse, 0x3d, RZ ;  /* 0x0000003dc9d07824 */ /* 0x040fe200078e02ff */
[CC--:B0-----:R-:W-:Y:S01]  /*4240*/  LEA R184, P1, R14.reuse, R227.reuse, 0x1 ;  /* 0x000000e30eb87211 */ /* 0x0c1fe200078208ff */
[C---:B------:R-:W-:Y:S02]  /*4250*/  IMAD R209, R201.reuse, 0x1f, RZ ;  /* 0x0000001fc9d17824 */ /* 0x040fe400078e02ff */
[----:B------:R-:W-:Y:S01]  /*4260*/  IMAD R196, R201, 0x7c, RZ ;  /* 0x0000007cc9c47824 */ /* 0x000fe200078e02ff */
[----:B-1----:R-:W-:Y:S01]  /*4270*/  LEA R22, P2, R15, R227, 0x1 ;  /* 0x000000e30f167211 */ /* 0x002fe200078408ff */
[C---:B------:R-:W-:Y:S01]  /*4280*/  IMAD R198, R201.reuse, 0x7e, RZ ;  /* 0x0000007ec9c67824 */ /* 0x040fe200078e02ff */
[-C--:B------:R-:W-:Y:S01]  /*4290*/  LEA.HI.X.SX32 R185, R14, R29.reuse, 0x1, P1 ;  /* 0x0000001d0eb97211 */ /* 0x080fe200008f0eff */
[----:B------:R-:W-:Y:S01]  /*42a0*/  IMAD R210, R201, 0x3f, RZ ;  /* 0x0000003fc9d27824 */ /* 0x000fe200078e02ff */
[----:B------:R-:W-:Y:S01]  /*42b0*/  LEA.HI.X.SX32 R23, R15, R29, 0x1, P2 ;  /* 0x0000001d0f177211 */ /* 0x000fe200010f0eff */
[C---:B--2---:R-:W-:Y:S01]  /*42c0*/  IMAD R187, R201.reuse, 0x35, RZ ;  /* 0x00000035c9bb7824 */ /* 0x044fe200078e02ff */
[----:B------:R-:W-:Y:S01]  /*42d0*/  LEA R12, P2, R4, R227, 0x1 ;  /* 0x000000e3040c7211 */ /* 0x000fe200078408ff */
[----:B------:R0:W-:Y:S01]  /*42e0*/  STL.64 [R1+0xd0], R184 ;  /* 0x0000d0b801007387 */ /* 0x0001e20000100a00 */
[----:B------:R-:W-:-:S02]  /*42f0*/  IMAD R186, R201, 0x76, RZ ;  /* 0x00000076c9ba7824 */ /* 0x000fc400078e02ff */
[----:B------:R-:W-:Y:S01]  /*4300*/  LEA.HI.X.SX32 R13, R4, R29, 0x1, P2 ;  /* 0x0000001d040d7211 */ /* 0x000fe200010f0eff */
[----:B------:R1:W-:Y:S01]  /*4310*/  STL.64 [R1+0xc8], R22 ;  /* 0x0000c81601007387 */ /* 0x0003e20000100a00 */
[C---:B------:R-:W-:Y:S01]  /*4320*/  LEA R14, P2, R20.reuse, R227, 0x1 ;  /* 0x000000e3140e7211 */ /* 0x040fe200078408ff */
[----:B------:R-:W-:Y:S02]  /*4330*/  IMAD R4, R31, 0x4, R11 ;  /* 0x000000041f047824 */ /* 0x000fe400078e020b */
[C---:B------:R-:W-:Y:S01]  /*4340*/  IMAD.SHL.U32 R207, R201.reuse, 0x2, RZ ;  /* 0x00000002c9cf7824 */ /* 0x040fe200078e00ff */
[----:B------:R-:W-:Y:S01]  /*4350*/  LEA.HI.X.SX32 R15, R20, R29, 0x1, P2 ;  /* 0x0000001d140f7211 */ /* 0x000fe200010f0eff */
[C---:B------:R-:W-:Y:S01]  /*4360*/  IMAD.SHL.U32 R214, R201.reuse, 0x4, RZ ;  /* 0x00000004c9d67824 */ /* 0x040fe200078e00ff */
[CC--:B0-----:R-:W-:Y:S01]  /*4370*/  LEA R184, P0, R16.reuse, R227.reuse, 0x1 ;  /* 0x000000e310b87211 */ /* 0x0c1fe200078008ff */
[C---:B------:R-:W-:Y:S02]  /*4380*/  IMAD.SHL.U32 R213, R201.reuse, 0x8, RZ ;  /* 0x00000008c9d57824 */ /* 0x040fe400078e00ff */
[----:B------:R-:W-:Y:S01]  /*4390*/  IMAD.SHL.U32 R212, R201, 0x10, RZ ;  /* 0x00000010c9d47824 */ /* 0x000fe200078e00ff */
[----:B-1----:R-:W-:Y:S01]  /*43a0*/  LEA R22, P1, R17, R227, 0x1 ;  /* 0x000000e311167211 */ /* 0x002fe200078208ff */
[----:B------:R-:W-:Y:S01]  /*43b0*/  IMAD.SHL.U32 R211, R201, 0x20, RZ ;  /* 0x00000020c9d37824 */ /* 0x000fe200078e00ff */
[----:B------:R-:W-:-:S02]  /*43c0*/  LEA.HI.X.SX32 R185, R16, R29, 0x1, P0 ;  /* 0x0000001d10b97211 */ /* 0x000fc400000f0eff */
[----:B------:R-:W-:Y:S02]  /*43d0*/  LEA.HI.X.SX32 R23, R17, R29, 0x1, P1 ;  /* 0x0000001d11177211 */ /* 0x000fe400008f0eff */
[C---:B------:R-:W-:Y:S01]  /*43e0*/  LEA R16, P1, R19.reuse, R227, 0x1 ;  /* 0x000000e313107211 */ /* 0x040fe200078208ff */
[----:B------:R0:W-:Y:S03]  /*43f0*/  STL.64 [R1+0xc0], R184 ;  /* 0x0000c0b801007387 */ /* 0x0001e60000100a00 */
[----:B------:R-:W-:Y:S01]  /*4400*/  LEA.HI.X.SX32 R17, R19, R29, 0x1, P1 ;  /* 0x0000001d13117211 */ /* 0x000fe200008f0eff */
[----:B------:R1:W-:Y:S04]  /*4410*/  STL.64 [R1+0xb8], R22 ;  /* 0x0000b81601007387 */ /* 0x0003e80000100a00 */
[----:B------:R2:W-:Y:S01]  /*4420*/  STL.64 [R1+0xb0], R12 ;  /* 0x0000b00c01007387 */ /* 0x0005e20000100a00 */
[----:B0-----:R-:W-:-:S02]  /*4430*/  IMAD R185, R201, 0x1c, RZ ;  /* 0x0000001cc9b97824 */ /* 0x001fc400078e02ff */
[----:B------:R-:W-:Y:S01]  /*4440*/  IMAD R184, R201, 0x74, RZ ;  /* 0x00000074c9b87824 */ /* 0x000fe200078e02ff */
[----:B-1----:R-:W-:-:S04]  /*4450*/  LEA R22, P0, R18, R227, 0x1 ;  /* 0x000000e312167211 */ /* 0x002fc800078008ff */
[----:B------:R-:W-:Y:S01]  /*4460*/  LEA.HI.X.SX32 R23, R18, R29, 0x1, P0 ;  /* 0x0000001d12177211 */ /* 0x000fe200000f0eff */
[----:B--2---:R-:W-:Y:S01]  /*4470*/  IMAD R12, R31, 0x4, R4 ;  /* 0x000000041f0c7824 */ /* 0x004fe200078e0204 */
[----:B------:R-:W-:-:S03]  /*4480*/  LEA R18, P1, R3, R227, 0x1 ;  /* 0x000000e303127211 */ /* 0x000fc600078208ff */
[----:B------:R0:W-:Y:S01]  /*4490*/  STL.64 [R1+0xa8], R22 ;  /* 0x0000a81601007387 */ /* 0x0001e20000100a00 */
[----:B------:R-:W-:Y:S01]  /*44a0*/  LEA.HI.X.SX32 R19, R3, R29, 0x1, P1 ;  /* 0x0000001d03137211 */ /* 0x000fe200008f0eff */
[----:B------:R-:W-:Y:S02]  /*44b0*/  IMAD R13, R31, 0x4, R12 ;  /* 0x000000041f0d7824 */ /* 0x000fe400078e020c */
[----:B------:R1:W-:Y:S04]  /*44c0*/  STL.64 [R1+0xa0], R16 ;  /* 0x0000a01001007387 */ /* 0x0003e80000100a00 */
[----:B------:R2:W-:Y:S01]  /*44d0*/  STL.64 [R1+0x98], R14 ;  /* 0x0000980e01007387 */ /* 0x0005e20000100a00 */
[-C--:B0-----:R-:W-:Y:S02]  /*44e0*/  LEA R22, P0, R2, R227.reuse, 0x1 ;  /* 0x000000e302167211 */ /* 0x081fe400078008ff */
[----:B-1----:R-:W-:-:S02]  /*44f0*/  LEA R16, P2, R6, R227, 0x1 ;  /* 0x000000e306107211 */ /* 0x002fc400078408ff */
[-C--:B------:R-:W-:Y:S02]  /*4500*/  LEA.HI.X.SX32 R23, R2, R29.reuse, 0x1, P0 ;  /* 0x0000001d02177211 */ /* 0x080fe400000f0eff */
[----:B------:R-:W-:Y:S01]  /*4510*/  LEA.HI.X.SX32 R17, R6, R29, 0x1, P2 ;  /* 0x0000001d06117211 */ /* 0x000fe200010f0eff */
[----:B--2---:R-:W-:Y:S01]  /*4520*/  IMAD R14, R31, 0x4, R13 ;  /* 0x000000041f0e7824 */ /* 0x004fe200078e020d */
[----:B------:R-:W-:Y:S01]  /*4530*/  LEA R20, P0, R7, R227, 0x1 ;  /* 0x000000e307147211 */ /* 0x000fe200078008ff */
[----:B------:R0:W-:Y:S02]  /*4540*/  STL.64 [R1+0x90], R22 ;  /* 0x0000901601007387 */ /* 0x0001e40000100a00 */
[----:B------:R-:W-:Y:S01]  /*4550*/  IMAD R2, R31, 0x4, R14 ;  /* 0x000000041f027824 */ /* 0x000fe200078e020e */
[----:B------:R-:W-:Y:S01]  /*4560*/  LEA.HI.X.SX32 R21, R7, R29, 0x1, P0 ;  /* 0x0000001d07157211 */ /* 0x000fe200000f0eff */
[----:B------:R1:W-:Y:S02]  /*4570*/  STL.64 [R1+0x88], R18 ;  /* 0x0000881201007387 */ /* 0x0003e40000100a00 */
[----:B------:R-:W-:-:S02]  /*4580*/  IMAD R3, R31, 0x4, R2 ;  /* 0x000000041f037824 */ /* 0x000fc400078e0202 */
[----:B------:R2:W-:Y:S02]  /*4590*/  STL.64 [R1+0x80], R16 ;  /* 0x0000801001007387 */ /* 0x0005e40000100a00 */
[----:B------:R-:W-:Y:S02]  /*45a0*/  IMAD R6, R31, 0x4, R3 ;  /* 0x000000041f067824 */ /* 0x000fe400078e0203 */
[----:B------:R3:W-:Y:S01]  /*45b0*/  STL.64 [R1+0x78], R20 ;  /* 0x0000781401007387 */ /* 0x0007e20000100a00 */
[----:B0-----:R-:W-:Y:S02]  /*45c0*/  IMAD R22, R201, 0x23, RZ ;  /* 0x00000023c9167824 */ /* 0x001fe400078e02ff */
[----:B------:R-:W-:Y:S01]  /*45d0*/  IMAD R7, R31, 0x4, R6 ;  /* 0x000000041f077824 */ /* 0x000fe200078e0206 */
[-C--:B-1----:R-:W-:Y:S01]  /*45e0*/  LEA R18, P1, R8, R227.reuse, 0x1 ;  /* 0x000000e308127211 */ /* 0x082fe200078208ff */
[----:B------:R-:W-:Y:S01]  /*45f0*/  IMAD R23, R201, 0x52, RZ ;  /* 0x00000052c9177824 */ /* 0x000fe200078e02ff */
[----:B--2---:R-:W-:-:S02]  /*4600*/  LEA R16, P2, R9, R227, 0x1 ;  /* 0x000000e309107211 */ /* 0x004fc400078408ff */
[-C--:B------:R-:W-:Y:S02]  /*4610*/  LEA.HI.X.SX32 R19, R8, R29.reuse, 0x1, P1 ;  /* 0x0000001d08137211 */ /* 0x080fe400008f0eff */
[----:B------:R-:W-:Y:S02]  /*4620*/  LEA.HI.X.SX32 R17, R9, R29, 0x1, P2 ;  /* 0x0000001d09117211 */ /* 0x000fe400010f0eff */
[C---:B---3--:R-:W-:Y:S01]  /*4630*/  LEA R20, P0, R10.reuse, R227, 0x1 ;  /* 0x000000e30a147211 */ /* 0x048fe200078008ff */
[----:B------:R0:W-:Y:S03]  /*4640*/  STL.64 [R1+0x70], R18 ;  /* 0x0000701201007387 */ /* 0x0001e60000100a00 */
[----:B------:R-:W-:Y:S01]  /*4650*/  LEA.HI.X.SX32 R21, R10, R29, 0x1, P0 ;  /* 0x0000001d0a157211 */ /* 0x000fe200000f0eff */
[----:B------:R1:W-:Y:S04]  /*4660*/  STL.64 [R1+0x68], R16 ;  /* 0x0000681001007387 */ /* 0x0003e80000100a00 */
[----:B------:R2:W-:Y:S01]  /*4670*/  STL.64 [R1+0x60], R20 ;  /* 0x0000601401007387 */ /* 0x0005e20000100a00 */
[----:B0-----:R-:W-:-:S02]  /*4680*/  LEA R18, P1, R11, R227, 0x1 ;  /* 0x000000e30b127211 */ /* 0x001fc400078208ff */
[C---:B-1----:R-:W-:Y:S02]  /*4690*/  LEA R16, P2, R4.reuse, R227, 0x1 ;  /* 0x000000e304107211 */ /* 0x042fe400078408ff */
[-C--:B------:R-:W-:Y:S02]  /*46a0*/  LEA.HI.X.SX32 R19, R11, R29.reuse, 0x1, P1 ;  /* 0x0000001d0b137211 */ /* 0x080fe400008f0eff */
[----:B------:R-:W-:Y:S01]  /*46b0*/  LEA.HI.X.SX32 R17, R4, R29, 0x1, P2 ;  /* 0x0000001d04117211 */ /* 0x000fe200010f0eff */
[----:B------:R-:W-:Y:S01]  /*46c0*/  IMAD R4, R31, 0x4, R7 ;  /* 0x000000041f047824 */ /* 0x000fe200078e0207 */
[C---:B------:R-:W-:Y:S01]  /*46d0*/  LEA R10, P2, R14.reuse, R227, 0x1 ;  /* 0x000000e30e0a7211 */ /* 0x040fe200078408ff */
[----:B------:R0:W-:Y:S01]  /*46e0*/  STL.64 [R1+0x58], R18 ;  /* 0x0000581201007387 */ /* 0x0001e20000100a00 */
[----:B--2---:R-:W-:Y:S02]  /*46f0*/  IMAD R20, R201, 0x24, RZ ;  /* 0x00000024c9147824 */ /* 0x004fe400078e02ff */
[----:B------:R-:W-:Y:S01]  /*4700*/  IMAD R8, R31, 0x4, R4 ;  /* 0x000000041f087824 */ /* 0x000fe200078e0204 */
[----:B------:R1:W-:Y:S01]  /*4710*/  STL.64 [R1+0x50], R16 ;  /* 0x0000501001007387 */ /* 0x0003e20000100a00 */
[----:B------:R-:W-:Y:S01]  /*4720*/  LEA.HI.X.SX32 R11, R14, R29, 0x1, P2 ;  /* 0x0000001d0e0b7211 */ /* 0x000fe200010f0eff */
[----:B------:R-:W-:-:S02]  /*4730*/  IMAD R21, R201, 0x50, RZ ;  /* 0x00000050c9157824 */ /* 0x000fc400078e02ff */
[----:B------:R-:W-:Y:S01]  /*4740*/  IMAD R9, R31, 0x4, R8 ;  /* 0x000000041f097824 */ /* 0x000fe200078e0208 */
[CC--:B0-----:R-:W-:Y:S02]  /*4750*/  LEA R18, P0, R12.reuse, R227.reuse, 0x1 ;  /* 0x000000e30c127211 */ /* 0x0c1fe400078008ff */
[C---:B-1----:R-:W-:Y:S02]  /*4760*/  LEA R16, P1, R13.reuse, R227, 0x1 ;  /* 0x000000e30d107211 */ /* 0x042fe400078208ff */
[-C--:B------:R-:W-:Y:S02]  /*4770*/  LEA.HI.X.SX32 R19, R12, R29.reuse, 0x1, P0 ;  /* 0x0000001d0c137211 */ /* 0x080fe400000f0eff */
[----:B------:R-:W-:Y:S02]  /*4780*/  LEA.HI.X.SX32 R17, R13, R29, 0x1, P1 ;  /* 0x0000001d0d117211 */ /* 0x000fe400008f0eff */
[C---:B------:R-:W-:Y:S01]  /*4790*/  LEA R12, P2, R6.reuse, R227, 0x1 ;  /* 0x000000e3060c7211 */ /* 0x040fe200078408ff */
[----:B------:R0:W-:Y:S03]  /*47a0*/  STL.64 [R1+0x48], R18 ;  /* 0x0000481201007387 */ /* 0x0001e60000100a00 */
[----:B------:R-:W-:Y:S01]  /*47b0*/  LEA.HI.X.SX32 R13, R6, R29, 0x1, P2 ;  /* 0x0000001d060d7211 */ /* 0x000fe200010f0eff */
[----:B------:R1:W-:Y:S04]  /*47c0*/  STL.64 [R1+0x40], R16 ;  /* 0x0000401001007387 */ /* 0x0003e80000100a00 */
[----:B------:R2:W-:Y:S01]  /*47d0*/  STL.64 [R1+0x38], R10 ;  /* 0x0000380a01007387 */ /* 0x0005e20000100a00 */
[----:B0-----:R-:W-:-:S02]  /*47e0*/  LEA R18, P0, R2, R227, 0x1 ;  /* 0x000000e302127211 */ /* 0x001fc400078008ff */
[----:B-1----:R-:W-:Y:S02]  /*47f0*/  LEA R16, P1, R3, R227, 0x1 ;  /* 0x000000e303107211 */ /* 0x002fe400078208ff */
[-C--:B------:R-:W-:Y:S01]  /*4800*/  LEA.HI.X.SX32 R19, R2, R29.reuse, 0x1, P0 ;  /* 0x0000001d02137211 */ /* 0x080fe200000f0eff */
[----:B--2---:R-:W-:Y:S01]  /*4810*/  IMAD R10, R31, 0x4, R9 ;  /* 0x000000041f0a7824 */ /* 0x004fe200078e0209 */
[----:B------:R-:W-:Y:S01]  /*4820*/  LEA.HI.X.SX32 R17, R3, R29, 0x1, P1 ;  /* 0x0000001d03117211 */ /* 0x000fe200008f0eff */
[----:B------:R-:W-:Y:S02]  /*4830*/  IMAD R11, R201, 0x46, RZ ;  /* 0x00000046c90b7824 */ /* 0x000fe400078e02ff */
[----:B------:R0:W-:Y:S01]  /*4840*/  STL.64 [R1+0x30], R18 ;  /* 0x0000301201007387 */ /* 0x0001e20000100a00 */
[C---:B------:R-:W-:Y:S01]  /*4850*/  IMAD R2, R31.reuse, 0x4, R10 ;  /* 0x000000041f027824 */ /* 0x040fe200078e020a */
[C---:B------:R-:W-:Y:S02]  /*4860*/  LEA R14, P1, R4.reuse, R227, 0x1 ;  /* 0x000000e3040e7211 */ /* 0x040fe400078208ff */
[----:B------:R1:W-:Y:S01]  /*4870*/  STL.64 [R1+0x28], R16 ;  /* 0x0000281001007387 */ /* 0x0003e20000100a00 */
[----:B------:R-:W-:Y:S01]  /*4880*/  IMAD R3, R31, 0x4, R2 ;  /* 0x000000041f037824 */ /* 0x000fe200078e0202 */
[----:B------:R-:W-:-:S02]  /*4890*/  LEA.HI.X.SX32 R15, R4, R29, 0x1, P1 ;  /* 0x0000001d040f7211 */ /* 0x000fc400008f0eff */
[----:B------:R2:W-:Y:S01]  /*48a0*/  STL.64 [R1+0x20], R12 ;  /* 0x0000200c01007387 */ /* 0x0005e20000100a00 */
[----:B------:R-:W-:Y:S01]  /*48b0*/  IMAD R4, R31, 0x4, R3 ;  /* 0x000000041f047824 */ /* 0x000fe200078e0203 */
[C---:B------:R-:W-:Y:S01]  /*48c0*/  LEA R246, P1, R10.reuse, R227, 0x1 ;  /* 0x000000e30af67211 */ /* 0x040fe200078208ff */
[----:B0-----:R-:W-:Y:S02]  /*48d0*/  IMAD R19, R201, 0x11, RZ ;  /* 0x00000011c9137824 */ /* 0x001fe400078e02ff */
[----:B------:R-:W-:Y:S01]  /*48e0*/  IMAD R6, R31, 0x4, R4 ;  /* 0x000000041f067824 */ /* 0x000fe200078e0204 */
[----:B------:R-:W-:Y:S01]  /*48f0*/  LEA.HI.X.SX32 R247, R10, R29, 0x1, P1 ;  /* 0x0000001d0af77211 */ /* 0x000fe200008f0eff */
[----:B------:R-:W-:Y:S01]  /*4900*/  IMAD R10, R201, 0x42, RZ ;  /* 0x00000042c90a7824 */ /* 0x000fe200078e02ff */
[-C--:B-1----:R-:W-:Y:S01]  /*4910*/  LEA R16, P0, R7, R227.reuse, 0x1 ;  /* 0x000000e307107211 */ /* 0x082fe200078008ff */
[----:B------:R-:W-:Y:S01]  /*4920*/  IMAD R18, R201, 0x12, RZ ;  /* 0x00000012c9127824 */ /* 0x000fe200078e02ff */
[----:B------:R-:W-:-:S02]  /*4930*/  LEA R234, P1, R4, R227, 0x1 ;  /* 0x000000e304ea7211 */ /* 0x000fc400078208ff */
[C---:B--2---:R-:W-:Y:S02]  /*4940*/  LEA R12, P2, R8.reuse, R227, 0x1 ;  /* 0x000000e3080c7211 */ /* 0x044fe400078408ff */
[-C--:B------:R-:W-:Y:S01]  /*4950*/  LEA.HI.X.SX32 R17, R7, R29.reuse, 0x1, P0 ;  /* 0x0000001d07117211 */ /* 0x080fe200000f0eff */
[----:B------:R-:W-:Y:S01]  /*4960*/  IMAD.MOV.U32 R7, RZ, RZ, 0x3f800000 ;  /* 0x3f800000ff077424 */ /* 0x000fe200078e00ff */
[----:B------:R-:W-:Y:S01]  /*4970*/  LEA.HI.X.SX32 R13, R8, R29, 0x1, P2 ;  /* 0x0000001d080d7211 */ /* 0x000fe200010f0eff */
[----:B------:R-:W-:Y:S01]  /*4980*/  IMAD.MOV.U32 R8, RZ, RZ, 0x3f800000 ;  /* 0x3f800000ff087424 */ /* 0x000fe200078e00ff */
[----:B------:R-:W-:Y:S01]  /*4990*/  LEA R242, P2, R2, R227, 0x1 ;  /* 0x000000e302f27211 */ /* 0x000fe200078408ff */
[----:B------:R0:W-:Y:S01]  /*49a0*/  STL.64 [R1+0x18], R16 ;  /* 0x0000181001007387 */ /* 0x0001e20000100a00 */
[-C--:B------:R-:W-:Y:S01]  /*49b0*/  LEA.HI.X.SX32 R235, R4, R29.reuse, 0x1, P1 ;  /* 0x0000001d04eb7211 */ /* 0x080fe200008f0eff */
[----:B------:R-:W-:Y:S01]  /*49c0*/  IMAD.MOV.U32 R4, RZ, RZ, -0x800000 ;  /* 0xff800000ff047424 */ /* 0x000fe200078e00ff */
[----:B------:R-:W-:Y:S01]  /*49d0*/  LEA.HI.X.SX32 R243, R2, R29, 0x1, P2 ;  /* 0x0000001d02f37211 */ /* 0x000fe200010f0eff */
[----:B------:R1:W-:Y:S01]  /*49e0*/  STL.64 [R1+0x8], R12 ;  /* 0x0000080c01007387 */ /* 0x0003e20000100a00 */
[----:B------:R-:W-:Y:S01]  /*49f0*/  IMAD R2, R31, 0x4, R6 ;  /* 0x000000041f027824 */ /* 0x000fe200078e0206 */
[----:B------:R-:W-:-:S02]  /*4a00*/  LEA R230, P2, R6, R227, 0x1 ;  /* 0x000000e306e67211 */ /* 0x000fc400078408ff */
[----:B------:R-:W-:Y:S01]  /*4a10*/  CS2R R30, SRZ ;  /* 0x00000000001e7805 */ /* 0x000fe2000001ff00 */
[----:B------:R2:W-:Y:S01]  /*4a20*/  STL.64 [R1+0x10], R14 ;  /* 0x0000100e01007387 */ /* 0x0005e20000100a00 */
[----:B------:R-:W-:Y:S01]  /*4a30*/  LEA R226, P3, R2, R227, 0x1 ;  /* 0x000000e302e27211 */ /* 0x000fe200078608ff */
[C---:B0-----:R-:W-:Y:S01]  /*4a40*/  IMAD R17, R201.reuse, 0x21, RZ ;  /* 0x00000021c9117824 */ /* 0x041fe200078e02ff */
[----:B------:R-:W-:Y:S01]  /*4a50*/  LEA.HI.X.SX32 R231, R6, R29, 0x1, P2 ;  /* 0x0000001d06e77211 */ /* 0x000fe200010f0eff */
[----:B------:R-:W-:Y:S01]  /*4a60*/  IMAD R16, R201, 0x4e, RZ ;  /* 0x0000004ec9107824 */ /* 0x000fe200078e02ff */
[----:B-1----:R-:W-:Y:S01]  /*4a70*/  LEA R12, P0, R9, R227, 0x1 ;  /* 0x000000e3090c7211 */ /* 0x002fe200078008ff */
[----:B------:R-:W-:-:S03]  /*4a80*/  IMAD.MOV.U32 R6, RZ, RZ, -0x800000 ;  /* 0xff800000ff067424 */ /* 0x000fc600078e00ff */
[----:B------:R-:W-:Y:S01]  /*4a90*/  LEA.HI.X.SX32 R13, R9, R29, 0x1, P0 ;  /* 0x0000001d090d7211 */ /* 0x000fe200000f0eff */
[----:B--2---:R-:W-:Y:S01]  /*4aa0*/  IMAD R14, R201, 0x22, RZ ;  /* 0x00000022c90e7824 */ /* 0x004fe200078e02ff */
[----:B------:R-:W-:Y:S01]  /*4ab0*/  LEA R238, P0, R3, R227, 0x1 ;  /* 0x000000e303ee7211 */ /* 0x000fe200078008ff */
[C---:B------:R-:W-:Y:S01]  /*4ac0*/  IMAD R9, R201.reuse, 0x44, RZ ;  /* 0x00000044c9097824 */ /* 0x040fe200078e02ff */
[-C--:B------:R-:W-:Y:S01]  /*4ad0*/  LEA.HI.X.SX32 R227, R2, R29.reuse, 0x1, P3 ;  /* 0x0000001d02e37211 */ /* 0x080fe200018f0eff */
[----:B------:R0:W-:Y:S01]  /*4ae0*/  STL.64 [R1], R12 ;  /* 0x0000000c01007387 */ /* 0x0001e20000100a00 */
[-C--:B------:R-:W-:Y:S01]  /*4af0*/  IADD3 R232, P3, R10, R202.reuse, RZ ;  /* 0x000000ca0ae87210 */ /* 0x080fe20007f7e0ff */
[----:B------:R-:W-:Y:S01]  /*4b00*/  IMAD R15, R201, 0x4c, RZ ;  /* 0x0000004cc90f7824 */ /* 0x000fe200078e02ff */
[----:B------:R-:W-:Y:S02]  /*4b10*/  IADD3 R228, P6, R14, R202, RZ ;  /* 0x000000ca0ee47210 */ /* 0x000fe40007fde0ff */
[----:B------:R-:W-:-:S02]  /*4b20*/  LEA.HI.X.SX32 R239, R3, R29, 0x1, P0 ;  /* 0x0000001d03ef7211 */ /* 0x000fc400000f0eff */
[----:B------:R-:W-:Y:S02]  /*4b30*/  CS2R R2, SRZ ;  /* 0x0000000000027805 */ /* 0x000fe4000001ff00 */
[-C--:B------:R-:W-:Y:S02]  /*4b40*/  IADD3 R218, P0, R11, R202.reuse, RZ ;  /* 0x000000ca0bda7210 */ /* 0x080fe40007f1e0ff */
[----:B------:R-:W-:Y:S02]  /*4b50*/  CS2R R28, SRZ ;  /* 0x00000000001c7805 */ /* 0x000fe4000001ff00 */
[-C--:B------:R-:W-:Y:S02]  /*4b60*/  LEA.HI.X.SX32 R233, R17, R203.reuse, 0x1, P3 ;  /* 0x000000cb11e97211 */ /* 0x080fe400018f0eff */
[-C--:B------:R-:W-:Y:S01]  /*4b70*/  IADD3 R224, P1, R9, R202.reuse, RZ ;  /* 0x000000ca09e07210 */ /* 0x080fe20007f3e0ff */
[----:B0-----:R-:W-:Y:S01]  /*4b80*/  IMAD R12, R201, 0x48, RZ ;  /* 0x00000048c90c7824 */ /* 0x001fe200078e02ff */
[-C--:B------:R-:W-:Y:S01]  /*4b90*/  LEA.HI.X.SX32 R229, R19, R203.reuse, 0x1, P6 ;  /* 0x000000cb13e57211 */ /* 0x080fe200030f0eff */
[----:B------:R-:W-:Y:S01]  /*4ba0*/  STL.64 [R1+0x2c0], R232 ;  /* 0x0002c0e801007387 */ /* 0x000fe20000100a00 */
[----:B------:R-:W-:Y:S01]  /*4bb0*/  LEA.HI.X.SX32 R219, R22, R203, 0x1, P0 ;  /* 0x000000cb16db7211 */ /* 0x000fe200000f0eff */
[----:B------:R-:W-:Y:S01]  /*4bc0*/  IMAD R13, R201, 0x4a, RZ ;  /* 0x0000004ac90d7824 */ /* 0x000fe200078e02ff */
[-C--:B------:R-:W-:Y:S01]  /*4bd0*/  IADD3 R216, P5, R12, R202.reuse, RZ ;  /* 0x000000ca0cd87210 */ /* 0x080fe20007fbe0ff */
[----:B------:R-:W-:Y:S01]  /*4be0*/  STL.64 [R1+0x340], R228 ;  /* 0x000340e401007387 */ /* 0x000fe20000100a00 */
[----:B------:R-:W-:-:S02]  /*4bf0*/  IADD3 R12, P3, R16, R202, RZ ;  /* 0x000000ca100c7210 */ /* 0x000fc40007f7e0ff */
[-C--:B------:R-:W-:Y:S01]  /*4c00*/  IADD3 R16, P6, R18, R202.reuse, RZ ;  /* 0x000000ca12107210 */ /* 0x080fe20007fde0ff */
[----:B------:R-:W-:Y:S01]  /*4c10*/  STL.64 [R1+0x2b0], R218 ;  /* 0x0002b0da01007387 */ /* 0x000fe20000100a00 */
[-C--:B------:R-:W-:Y:S02]  /*4c20*/  LEA.HI.X.SX32 R225, R14, R203.reuse, 0x1, P1 ;  /* 0x000000cb0ee17211 */ /* 0x080fe400008f0eff */
[-C--:B------:R-:W-:Y:S02]  /*4c30*/  LEA.HI.X.SX32 R17, R134, R203.reuse, 0x1, P6 ;  /* 0x000000cb86117211 */ /* 0x080fe400030f0eff */
[-C--:B------:R-:W-:Y:S01]  /*4c40*/  IADD3 R10, P1, R20, R202.reuse, RZ ;  /* 0x000000ca140a7210 */ /* 0x080fe20007f3e0ff */
[----:B------:R-:W-:Y:S01]  /*4c50*/  STL.64 [R1+0x2b8], R224 ;  /* 0x0002b8e001007387 */ /* 0x000fe20000100a00 */
[----:B------:R-:W-:Y:S02]  /*4c60*/  IADD3 R222, P4, R13, R202, RZ ;  /* 0x000000ca0dde7210 */ /* 0x000fe40007f9e0ff */
[-C--:B------:R-:W-:Y:S01]  /*4c70*/  LEA.HI.X.SX32 R11, R18, R203.reuse, 0x1, P1 ;  /* 0x000000cb120b7211 */ /* 0x080fe200008f0eff */
[----:B------:R0:W-:Y:S01]  /*4c80*/  STL.64 [R1+0x380], R16 ;  /* 0x0003801001007387 */ /* 0x0001e20000100a00 */
[----:B------:R-:W-:-:S02]  /*4c90*/  LEA.HI.X.SX32 R217, R20, R203, 0x1, P5 ;  /* 0x000000cb14d97211 */ /* 0x000fc400028f0eff */
[-C--:B------:R-:W-:Y:S02]  /*4ca0*/  LEA.HI.X.SX32 R223, R138, R203.reuse, 0x1, P4 ;  /* 0x000000cb8adf7211 */ /* 0x080fe400020f0eff */
[-C--:B------:R-:W-:Y:S01]  /*4cb0*/  LEA.HI.X.SX32 R13, R143, R203.reuse, 0x1, P3 ;  /* 0x000000cb8f0d7211 */ /* 0x080fe200018f0eff */
[----:B------:R1:W-:Y:S01]  /*4cc0*/  STL.64 [R1+0x2a8], R216 ;  /* 0x0002a8d801007387 */ /* 0x0003e20000100a00 */
[-C--:B------:R-:W-:Y:S02]  /*4cd0*/  IADD3 R220, P2, R15, R202.reuse, RZ ;  /* 0x000000ca0fdc7210 */ /* 0x080fe40007f5e0ff */
[-C--:B------:R-:W-:Y:S01]  /*4ce0*/  IADD3 R14, P6, R23, R202.reuse, RZ ;  /* 0x000000ca170e7210 */ /* 0x080fe20007fde0ff */
[----:B------:R2:W-:Y:S01]  /*4cf0*/  STL.64 [R1+0x338], R10 ;  /* 0x0003380a01007387 */ /* 0x0005e20000100a00 */
[C---:B------:R-:W-:Y:S02]  /*4d00*/  LEA.HI.X.SX32 R221, R135.reuse, R203, 0x1, P2 ;  /* 0x000000cb87dd7211 */ /* 0x040fe400010f0eff */
[----:B0-----:R-:W-:-:S02]  /*4d10*/  IADD3 R16, P1, R135, R202, RZ ;  /* 0x000000ca87107210 */ /* 0x001fc40007f3e0ff */
[----:B------:R-:W-:Y:S02]  /*4d20*/  CS2R R134, SRZ ;  /* 0x0000000000867805 */ /* 0x000fe4000001ff00 */
[-C--:B------:R-:W-:Y:S02]  /*4d30*/  IADD3 R18, P2, R141, R202.reuse, RZ ;  /* 0x000000ca8d127210 */ /* 0x080fe40007f5e0ff */
[-C--:B------:R-:W-:Y:S02]  /*4d40*/  LEA.HI.X.SX32 R17, R140, R203.reuse, 0x1, P1 ;  /* 0x000000cb8c117211 */ /* 0x080fe400008f0eff */
[----:B------:R-:W-:Y:S02]  /*4d50*/  IADD3 R218, P0, R21, R202, RZ ;  /* 0x000000ca15da7210 */ /* 0x000fe40007f1e0ff */
[-C--:B------:R-:W-:Y:S01]  /*4d60*/  LEA.HI.X.SX32 R19, R139, R203.reuse, 0x1, P2 ;  /* 0x000000cb8b137211 */ /* 0x080fe200010f0eff */
[----:B------:R0:W-:Y:S01]  /*4d70*/  STL.64 [R1+0x330], R16 ;  /* 0x0003301001007387 */ /* 0x0001e20000100a00 */
[----:B------:R-:W-:-:S02]  /*4d80*/  LEA.HI.X.SX32 R15, R151, R203, 0x1, P6 ;  /* 0x000000cb970f7211 */ /* 0x000fc400030f0eff */
[-C--:B------:R-:W-:Y:S01]  /*4d90*/  LEA.HI.X.SX32 R219, R142, R203.reuse, 0x1, P0 ;  /* 0x000000cb8edb7211 */ /* 0x080fe200000f0eff */
[----:B------:R-:W-:Y:S01]  /*4da0*/  STL.64 [R1+0x2a0], R222 ;  /* 0x0002a0de01007387 */ /* 0x000fe20000100a00 */
[-C--:B-1----:R-:W-:Y:S02]  /*4db0*/  IADD3 R216, P5, R136, R202.reuse, RZ ;  /* 0x000000ca88d87210 */ /* 0x082fe40007fbe0ff */
[-C--:B--2---:R-:W-:Y:S01]  /*4dc0*/  IADD3 R10, P4, R137, R202.reuse, RZ ;  /* 0x000000ca890a7210 */ /* 0x084fe20007f9e0ff */
[----:B------:R1:W-:Y:S01]  /*4dd0*/  STL.64 [R1+0x290], R12 ;  /* 0x0002900c01007387 */ /* 0x0003e20000100a00 */
[----:B------:R-:W-:Y:S02]  /*4de0*/  LEA.HI.X.SX32 R217, R146, R203, 0x1, P5 ;  /* 0x000000cb92d97211 */ /* 0x000fe400028f0eff */
[----:B------:R-:W-:Y:S02]  /*4df0*/  CS2R R136, SRZ ;  /* 0x0000000000887805 */ /* 0x000fe4000001ff00 */
[-C--:B------:R-:W-:Y:S01]  /*4e00*/  IADD3 R20, P5, R152, R202.reuse, RZ ;  /* 0x000000ca98147210 */ /* 0x080fe20007fbe0ff */
[----:B------:R-:W-:Y:S01]  /*4e10*/  STL.64 [R1+0x298], R220 ;  /* 0x000298dc01007387 */ /* 0x000fe20000100a00 */
[----:B0-----:R-:W-:-:S02]  /*4e20*/  IADD3 R16, P1, R139, R202, RZ ;  /* 0x000000ca8b107210 */ /* 0x001fc40007f3e0ff */
[----:B------:R-:W-:Y:S02]  /*4e30*/  CS2R R138, SRZ ;  /* 0x00000000008a7805 */ /* 0x000fe4000001ff00 */
[-C--:B------:R-:W-:Y:S02]  /*4e40*/  LEA.HI.X.SX32 R11, R155, R203.reuse, 0x1, P4 ;  /* 0x000000cb9b0b7211 */ /* 0x080fe400020f0eff */
[-C--:B------:R-:W-:Y:S02]  /*4e50*/  LEA.HI.X.SX32 R17, R145, R203.reuse, 0x1, P1 ;  /* 0x000000cb91117211 */ /* 0x080fe400008f0eff */
[----:B------:R-:W-:Y:S02]  /*4e60*/  LEA.HI.X.SX32 R21, R149, R203, 0x1, P5 ;  /* 0x000000cb95157211 */ /* 0x000fe400028f0eff */
[-C--:B-1----:R-:W-:Y:S01]  /*4e70*/  IADD3 R12, P3, R142, R202.reuse, RZ ;  /* 0x000000ca8e0c7210 */ /* 0x082fe20007f7e0ff */
[----:B------:R0:W-:Y:S01]  /*4e80*/  STL.64 [R1+0x3a0], R16 ;  /* 0x0003a01001007387 */ /* 0x0001e20000100a00 */
[----:B------:R-:W-:-:S02]  /*4e90*/  IADD3 R22, P2, R147, R202, RZ ;  /* 0x000000ca93167210 */ /* 0x000fc40007f5e0ff */
[----:B------:R-:W-:Y:S02]  /*4ea0*/  CS2R R142, SRZ ;  /* 0x00000000008e7805 */ /* 0x000fe4000001ff00 */
[-C--:B------:R-:W-:Y:S02]  /*4eb0*/  LEA.HI.X.SX32 R13, R141, R203.reuse, 0x1, P3 ;  /* 0x000000cb8d0d7211 */ /* 0x080fe400018f0eff */
[----:B------:R-:W-:Y:S02]  /*4ec0*/  CS2R R140, SRZ ;  /* 0x00000000008c7805 */ /* 0x000fe4000001ff00 */
[----:B------:R-:W-:Y:S02]  /*4ed0*/  LEA.HI.X.SX32 R23, R162, R203, 0x1, P2 ;  /* 0x000000cba2177211 */ /* 0x000fe400010f0eff */
[C---:B------:R-:W-:Y:S01]  /*4ee0*/  LOP3.LUT R9, R0.reuse, 0x10, RZ, 0x3c, !PT ;  /* 0x0000001000097812 */ /* 0x040fe200078e3cff */
[----:B------:R1:W-:Y:S01]  /*4ef0*/  STL.64 [R1+0x328], R12 ;  /* 0x0003280c01007387 */ /* 0x0003e20000100a00 */
[----:B------:R-:W-:-:S02]  /*4f00*/  LOP3.LUT R9, R0, 0x40, RZ, 0x3c, !PT ;  /* 0x0000004000097812 */ /* 0x000fc400078e3cff */
[----:B------:R-:W-:Y:S01]  /*4f10*/  LOP3.LUT R9, R0, 0x70, RZ, 0x3c, !PT ;  /* 0x0000007000097812 */ /* 0x000fe200078e3cff */
[----:B------:R2:W-:Y:S01]  /*4f20*/  STL.64 [R1+0x378], R18 ;  /* 0x0003781201007387 */ /* 0x0005e20000100a00 */
[-C--:B0-----:R-:W-:Y:S02]  /*4f30*/  IADD3 R16, P1, R144, R202.reuse, RZ ;  /* 0x000000ca90107210 */ /* 0x081fe40007f3e0ff */
[----:B------:R-:W-:Y:S01]  /*4f40*/  CS2R R144, SRZ ;  /* 0x0000000000907805 */ /* 0x000fe2000001ff00 */
[----:B------:R0:W-:Y:S01]  /*4f50*/  STL.64 [R1+0x280], R14 ;  /* 0x0002800e01007387 */ /* 0x0001e20000100a00 */
[----:B------:R-:W-:Y:S02]  /*4f60*/  LEA.HI.X.SX32 R17, R152, R203, 0x1, P1 ;  /* 0x000000cb98117211 */ /* 0x000fe400008f0eff */
[----:B-1----:R-:W-:Y:S01]  /*4f70*/  IADD3 R12, P3, R146, R202, RZ ;  /* 0x000000ca920c7210 */ /* 0x002fe20007f7e0ff */
[----:B------:R-:W-:Y:S01]  /*4f80*/  STL.64 [R1+0x288], R218 ;  /* 0x000288da01007387 */ /* 0x000fe20000100a00 */
[----:B------:R-:W-:-:S02]  /*4f90*/  CS2R R146, SRZ ;  /* 0x0000000000927805 */ /* 0x000fc4000001ff00 */
[-C--:B------:R-:W-:Y:S02]  /*4fa0*/  LEA.HI.X.SX32 R13, R153, R203.reuse, 0x1, P3 ;  /* 0x000000cb990d7211 */ /* 0x080fe400018f0eff */
[-C--:B--2---:R-:W-:Y:S02]  /*4fb0*/  IADD3 R18, P0, R148, R202.reuse, RZ ;  /* 0x000000ca94127210 */ /* 0x084fe40007f1e0ff */
[-C--:B0-----:R-:W-:Y:S01]  /*4fc0*/  IADD3 R14, P6, R150, R202.reuse, RZ ;  /* 0x000000ca960e7210 */ /* 0x081fe20007fde0ff */
[----:B------:R0:W-:Y:S01]  /*4fd0*/  STL.64 [R1+0x320], R12 ;  /* 0x0003200c01007387 */ /* 0x0001e20000100a00 */
[-C--:B------:R-:W-:Y:S02]  /*4fe0*/  LEA.HI.X.SX32 R19, R156, R203.reuse, 0x1, P0 ;  /* 0x000000cb9c137211 */ /* 0x080fe400000f0eff */
[----:B------:R-:W-:Y:S02]  /*4ff0*/  CS2R R150, SRZ ;  /* 0x0000000000967805 */ /* 0x000fe4000001ff00 */
[----:B------:R-:W-:Y:S01]  /*5000*/  LEA.HI.X.SX32 R15, R167, R203, 0x1, P6 ;  /* 0x000000cba70f7211 */ /* 0x000fe200030f0eff */
[----:B------:R1:W-:Y:S04]  /*5010*/  STL.64 [R1+0x270], R10 ;  /* 0x0002700a01007387 */ /* 0x0003e80000100a00 */
[----:B------:R-:W-:Y:S01]  /*5020*/  STL.64 [R1+0x278], R216 ;  /* 0x000278d801007387 */ /* 0x000fe20000100a00 */
[----:B0-----:R-:W-:-:S02]  /*5030*/  IADD3 R12, P3, R149, R202, RZ ;  /* 0x000000ca950c7210 */ /* 0x001fc40007f7e0ff */
[----:B------:R-:W-:Y:S02]  /*5040*/  CS2R R148, SRZ ;  /* 0x0000000000947805 */ /* 0x000fe4000001ff00 */
[----:B------:R-:W-:Y:S02]  /*5050*/  LEA.HI.X.SX32 R13, R158, R203, 0x1, P3 ;  /* 0x000000cb9e0d7211 */ /* 0x000fe400018f0eff */
[----:B-1----:R-:W-:-:S03]  /*5060*/  IADD3 R10, P4, R154, R202, RZ ;  /* 0x000000ca9a0a7210 */ /* 0x002fc60007f9e0ff */
[----:B------:R0:W-:Y:S01]  /*5070*/  STL.64 [R1+0x370], R12 ;  /* 0x0003700c01007387 */ /* 0x0001e20000100a00 */
[----:B------:R-:W-:-:S03]  /*5080*/  LEA.HI.X.SX32 R11, R166, R203, 0x1, P4 ;  /* 0x000000cba60b7211 */ /* 0x000fc600020f0eff */
[----:B------:R1:W-:Y:S04]  /*5090*/  STL.64 [R1+0x318], R20 ;  /* 0x0003181401007387 */ /* 0x0003e80000100a00 */
[----:B------:R2:W-:Y:S04]  /*50a0*/  STL.64 [R1+0x268], R16 ;  /* 0x0002681001007387 */ /* 0x0005e80000100a00 */
[----:B------:R3:W-:Y:S01]  /*50b0*/  STL.64 [R1+0x260], R22 ;  /* 0x0002601601007387 */ /* 0x0007e20000100a00 */
[-C--:B0-----:R-:W-:Y:S02]  /*50c0*/  IADD3 R12, P3, R157, R202.reuse, RZ ;  /* 0x000000ca9d0c7210 */ /* 0x081fe40007f7e0ff */
[----:B-1----:R-:W-:-:S02]  /*50d0*/  IADD3 R20, P5, R156, R202, RZ ;  /* 0x000000ca9c147210 */ /* 0x002fc40007fbe0ff */
[-C--:B------:R-:W-:Y:S02]  /*50e0*/  LEA.HI.X.SX32 R13, R176, R203.reuse, 0x1, P3 ;  /* 0x000000cbb00d7211 */ /* 0x080fe400018f0eff */
[-C--:B------:R-:W-:Y:S02]  /*50f0*/  LEA.HI.X.SX32 R21, R164, R203.reuse, 0x1, P5 ;  /* 0x000000cba4157211 */ /* 0x080fe400028f0eff */
[-C--:B--2---:R-:W-:Y:S02]  /*5100*/  IADD3 R16, P1, R159, R202.reuse, RZ ;  /* 0x000000ca9f107210 */ /* 0x084fe40007f3e0ff */
[-C--:B---3--:R-:W-:Y:S01]  /*5110*/  IADD3 R22, P2, R161, R202.reuse, RZ ;  /* 0x000000caa1167210 */ /* 0x088fe20007f5e0ff */
[----:B------:R0:W-:Y:S01]  /*5120*/  STL.64 [R1+0x310], R20 ;  /* 0x0003101401007387 */ /* 0x0001e20000100a00 */
[-C--:B------:R-:W-:Y:S02]  /*5130*/  LEA.HI.X.SX32 R17, R170, R203.reuse, 0x1, P1 ;  /* 0x000000cbaa117211 */ /* 0x080fe400008f0eff */
[----:B------:R-:W-:Y:S01]  /*5140*/  LEA.HI.X.SX32 R23, R180, R203, 0x1, P2 ;  /* 0x000000cbb4177211 */ /* 0x000fe200010f0eff */
[----:B------:R1:W-:Y:S04]  /*5150*/  STL.64 [R1+0x258], R18 ;  /* 0x0002581201007387 */ /* 0x0003e80000100a00 */
[----:B------:R2:W-:Y:S01]  /*5160*/  STL.64 [R1+0x250], R14 ;  /* 0x0002500e01007387 */ /* 0x0005e20000100a00 */
[----:B0-----:R-:W-:-:S04]  /*5170*/  IADD3 R20, P5, R160, R202, RZ ;  /* 0x000000caa0147210 */ /* 0x001fc80007fbe0ff */
[-C--:B------:R-:W-:Y:S02]  /*5180*/  LEA.HI.X.SX32 R21, R168, R203.reuse, 0x1, P5 ;  /* 0x000000cba8157211 */ /* 0x080fe400028f0eff */
[-C--:B-1----:R-:W-:Y:S02]  /*5190*/  IADD3 R18, P0, R163, R202.reuse, RZ ;  /* 0x000000caa3127210 */ /* 0x082fe40007f1e0ff */
[----:B--2---:R-:W-:Y:S01]  /*51a0*/  IADD3 R14, P6, R165, R202, RZ ;  /* 0x000000caa50e7210 */ /* 0x004fe20007fde0ff */
[----:B------:R0:W-:Y:S01]  /*51b0*/  STL.64 [R1+0x3b0], R20 ;  /* 0x0003b01401007387 */ /* 0x0001e20000100a00 */
[-C--:B------:R-:W-:Y:S02]  /*51c0*/  LEA.HI.X.SX32 R19, R160, R203.reuse, 0x1, P0 ;  /* 0x000000cba0137211 */ /* 0x080fe400000f0eff */
[----:B------:R-:W-:-:S03]  /*51d0*/  LEA.HI.X.SX32 R15, R163, R203, 0x1, P6 ;  /* 0x000000cba30f7211 */ /* 0x000fc600030f0eff */
[----:B------:R1:W-:Y:S04]  /*51e0*/  STL.64 [R1+0x398], R18 ;  /* 0x0003981201007387 */ /* 0x0003e80000100a00 */
[----:B------:R2:W-:Y:S01]  /*51f0*/  STL.64 [R1+0x368], R14 ;  /* 0x0003680e01007387 */ /* 0x0005e20000100a00 */
[----:B0-----:R-:W-:-:S04]  /*5200*/  IADD3 R20, P5, R166, R202, RZ ;  /* 0x000000caa6147210 */ /* 0x001fc80007fbe0ff */
[----:B------:R-:W-:Y:S02]  /*5210*/  LEA.HI.X.SX32 R21, R165, R203, 0x1, P5 ;  /* 0x000000cba5157211 */ /* 0x000fe400028f0eff */
[----:B-1----:R-:W-:-:S03]  /*5220*/  IADD3 R18, P0, R169, R202, RZ ;  /* 0x000000caa9127210 */ /* 0x002fc60007f1e0ff */
[----:B------:R0:W-:Y:S01]  /*5230*/  STL.64 [R1+0x308], R20 ;  /* 0x0003081401007387 */ /* 0x0001e20000100a00 */
[----:B--2---:R-:W-:Y:S02]  /*5240*/  IADD3 R14, P6, R171, R202, RZ ;  /* 0x000000caab0e7210 */ /* 0x004fe40007fde0ff */
[-C--:B------:R-:W-:Y:S01]  /*5250*/  LEA.HI.X.SX32 R19, R174, R203.reuse, 0x1, P0 ;  /* 0x000000cbae137211 */ /* 0x080fe200000f0eff */
[----:B------:R1:W-:Y:S01]  /*5260*/  STL.64 [R1+0x248], R10 ;  /* 0x0002480a01007387 */ /* 0x0003e20000100a00 */
[----:B------:R-:W-:-:S03]  /*5270*/  LEA.HI.X.SX32 R15, R187, R203, 0x1, P6 ;  /* 0x000000cbbb0f7211 */ /* 0x000fc600030f0eff */
[----:B------:R2:W-:Y:S01]  /*5280*/  STL.64 [R1+0x240], R12 ;  /* 0x0002400c01007387 */ /* 0x0005e20000100a00 */
[----:B0-----:R-:W-:-:S04]  /*5290*/  IADD3 R20, P5, R170, R202, RZ ;  /* 0x000000caaa147210 */ /* 0x001fc80007fbe0ff */
[-C--:B------:R-:W-:Y:S02]  /*52a0*/  LEA.HI.X.SX32 R21, R177, R203.reuse, 0x1, P5 ;  /* 0x000000cbb1157211 */ /* 0x080fe400028f0eff */
[-C--:B-1----:R-:W-:Y:S02]  /*52b0*/  IADD3 R10, P4, R173, R202.reuse, RZ ;  /* 0x000000caad0a7210 */ /* 0x082fe40007f9e0ff */
[-C--:B--2---:R-:W-:Y:S01]  /*52c0*/  IADD3 R12, P3, R175, R202.reuse, RZ ;  /* 0x000000caaf0c7210 */ /* 0x084fe20007f7e0ff */
[----:B------:R0:W-:Y:S01]  /*52d0*/  STL.64 [R1+0x300], R20 ;  /* 0x0003001401007387 */ /* 0x0001e20000100a00 */
[-C--:B------:R-:W-:Y:S02]  /*52e0*/  LEA.HI.X.SX32 R11, R178, R203.reuse, 0x1, P4 ;  /* 0x000000cbb20b7211 */ /* 0x080fe400020f0eff */
[----:B------:R-:W-:Y:S01]  /*52f0*/  LEA.HI.X.SX32 R13, R190, R203, 0x1, P3 ;  /* 0x000000cbbe0d7211 */ /* 0x000fe200018f0eff */
[----:B------:R1:W-:Y:S04]  /*5300*/  STL.64 [R1+0x238], R16 ;  /* 0x0002381001007387 */ /* 0x0003e80000100a00 */
[----:B------:R2:W-:Y:S01]  /*5310*/  STL.64 [R1+0x230], R22 ;  /* 0x0002301601007387 */ /* 0x0005e20000100a00 */
[----:B0-----:R-:W-:-:S02]  /*5320*/  IADD3 R20, P5, R172, R202, RZ ;  /* 0x000000caac147210 */ /* 0x001fc40007fbe0ff */
[-C--:B-1----:R-:W-:Y:S02]  /*5330*/  IADD3 R16, P1, R174, R202.reuse, RZ ;  /* 0x000000caae107210 */ /* 0x082fe40007f3e0ff */
[-C--:B------:R-:W-:Y:S02]  /*5340*/  LEA.HI.X.SX32 R21, R182, R203.reuse, 0x1, P5 ;  /* 0x000000cbb6157211 */ /* 0x080fe400028f0eff */
[-C--:B------:R-:W-:Y:S02]  /*5350*/  LEA.HI.X.SX32 R17, R172, R203.reuse, 0x1, P1 ;  /* 0x000000cbac117211 */ /* 0x080fe400008f0eff */
[-C--:B--2---:R-:W-:Y:S01]  /*5360*/  IADD3 R22, P2, R179, R202.reuse, RZ ;  /* 0x000000cab3167210 */ /* 0x084fe20007f5e0ff */
[----:B------:R0:W-:Y:S03]  /*5370*/  STL.64 [R1+0x360], R20 ;  /* 0x0003601401007387 */ /* 0x0001e60000100a00 */
[----:B------:R-:W-:Y:S01]  /*5380*/  LEA.HI.X.SX32 R23, R188, R203, 0x1, P2 ;  /* 0x000000cbbc177211 */ /* 0x000fe200010f0eff */
[----:B------:R1:W-:Y:S04]  /*5390*/  STL.64 [R1+0x2f8], R16 ;  /* 0x0002f81001007387 */ /* 0x0003e80000100a00 */
[----:B------:R2:W-:Y:S04]  /*53a0*/  STL.64 [R1+0x228], R18 ;  /* 0x0002281201007387 */ /* 0x0005e80000100a00 */
[----:B------:R3:W-:Y:S01]  /*53b0*/  STL.64 [R1+0x220], R14 ;  /* 0x0002200e01007387 */ /* 0x0007e20000100a00 */
[----:B0-----:R-:W-:-:S02]  /*53c0*/  IADD3 R20, P5, R181, R202, RZ ;  /* 0x000000cab5147210 */ /* 0x001fc40007fbe0ff */
[-C--:B-1----:R-:W-:Y:S02]  /*53d0*/  IADD3 R16, P1, R178, R202.reuse, RZ ;  /* 0x000000cab2107210 */ /* 0x082fe40007f3e0ff */
[-C--:B------:R-:W-:Y:S02]  /*53e0*/  LEA.HI.X.SX32 R21, R199, R203.reuse, 0x1, P5 ;  /* 0x000000cbc7157211 */ /* 0x080fe400028f0eff */
[-C--:B------:R-:W-:Y:S02]  /*53f0*/  LEA.HI.X.SX32 R17, R189, R203.reuse, 0x1, P1 ;  /* 0x000000cbbd117211 */ /* 0x080fe400008f0eff */
[-C--:B--2---:R-:W-:Y:S02]  /*5400*/  IADD3 R18, P0, R184, R202.reuse, RZ ;  /* 0x000000cab8127210 */ /* 0x084fe40007f1e0ff */
[----:B---3--:R-:W-:Y:S01]  /*5410*/  IADD3 R14, P6, R186, R202, RZ ;  /* 0x000000caba0e7210 */ /* 0x008fe20007fde0ff */
[----:B------:R0:W-:Y:S01]  /*5420*/  STL.64 [R1+0x2f0], R16 ;  /* 0x0002f01001007387 */ /* 0x0001e20000100a00 */
[----:B------:R-:W-:-:S02]  /*5430*/  LEA.HI.X.SX32 R19, R191, R203, 0x1, P0 ;  /* 0x000000cbbf137211 */ /* 0x000fc400000f0eff */
[----:B------:R-:W-:Y:S01]  /*5440*/  LEA.HI.X.SX32 R15, R204, R203, 0x1, P6 ;  /* 0x000000cbcc0f7211 */ /* 0x000fe200030f0eff */
[----:B------:R1:W-:Y:S01]  /*5450*/  STL.64 [R1+0x218], R10 ;  /* 0x0002180a01007387 */ /* 0x0003e20000100a00 */
[----:B------:R-:W-:-:S03]  /*5460*/  IADD3 R184, P2, R196, R202, RZ ;  /* 0x000000cac4b87210 */ /* 0x000fc60007f5e0ff */
[----:B------:R2:W-:Y:S01]  /*5470*/  STL.64 [R1+0x210], R12 ;  /* 0x0002100c01007387 */ /* 0x0005e20000100a00 */
[-C--:B0-----:R-:W-:Y:S02]  /*5480*/  IADD3 R16, P1, R183, R202.reuse, RZ ;  /* 0x000000cab7107210 */ /* 0x081fe40007f3e0ff */
[-C--:B-1----:R-:W-:Y:S02]  /*5490*/  IADD3 R10, P4, R185, R202.reuse, RZ ;  /* 0x000000cab90a7210 */ /* 0x082fe40007f9e0ff */
[-C--:B------:R-:W-:Y:S02]  /*54a0*/  LEA.HI.X.SX32 R17, R193, R203.reuse, 0x1, P1 ;  /* 0x000000cbc1117211 */ /* 0x080fe400008f0eff */
[----:B--2---:R-:W-:Y:S02]  /*54b0*/  IADD3 R12, P3, R188, R202, RZ ;  /* 0x000000cabc0c7210 */ /* 0x004fe40007f7e0ff */
[-C--:B------:R-:W-:Y:S01]  /*54c0*/  LEA.HI.X.SX32 R11, R183, R203.reuse, 0x1, P4 ;  /* 0x000000cbb70b7211 */ /* 0x080fe200020f0eff */
[----:B------:R0:W-:Y:S01]  /*54d0*/  STL.64 [R1+0x390], R16 ;  /* 0x0003901001007387 */ /* 0x0001e20000100a00 */
[----:B------:R-:W-:-:S02]  /*54e0*/  LEA.HI.X.SX32 R13, R185, R203, 0x1, P3 ;  /* 0x000000cbb90d7211 */ /* 0x000fc400018f0eff */
[----:B------:R-:W-:Y:S01]  /*54f0*/  LEA.HI.X.SX32 R185, R206, R203, 0x1, P2 ;  /* 0x000000cbceb97211 */ /* 0x000fe200010f0eff */
[----:B------:R1:W-:Y:S04]  /*5500*/  STL.64 [R1+0x358], R10 ;  /* 0x0003580a01007387 */ /* 0x0003e80000100a00 */
[----:B------:R2:W-:Y:S04]  /*5510*/  STL.64 [R1+0x2e8], R12 ;  /* 0x0002e80c01007387 */ /* 0x0005e80000100a00 */
[----:B------:R3:W-:Y:S01]  /*5520*/  STL.64 [R1+0x208], R22 ;  /* 0x0002081601007387 */ /* 0x0007e20000100a00 */
[----:B0-----:R-:W-:-:S02]  /*5530*/  IADD3 R16, P1, R192, R202, RZ ;  /* 0x000000cac0107210 */ /* 0x001fc40007f3e0ff */
[-C--:B-1----:R-:W-:Y:S02]  /*5540*/  IADD3 R10, P4, R194, R202.reuse, RZ ;  /* 0x000000cac20a7210 */ /* 0x082fe40007f9e0ff */
[-C--:B------:R-:W-:Y:S02]  /*5550*/  LEA.HI.X.SX32 R17, R197, R203.reuse, 0x1, P1 ;  /* 0x000000cbc5117211 */ /* 0x080fe400008f0eff */
[-C--:B--2---:R-:W-:Y:S02]  /*5560*/  IADD3 R12, P3, R191, R202.reuse, RZ ;  /* 0x000000cabf0c7210 */ /* 0x084fe40007f7e0ff */
[-C--:B------:R-:W-:Y:S02]  /*5570*/  LEA.HI.X.SX32 R11, R208, R203.reuse, 0x1, P4 ;  /* 0x000000cbd00b7211 */ /* 0x080fe400020f0eff */
[----:B------:R-:W-:Y:S02]  /*5580*/  LEA.HI.X.SX32 R13, R200, R203, 0x1, P3 ;  /* 0x000000cbc80d7211 */ /* 0x000fe400018f0eff */
[----:B---3--:R-:W-:-:S03]  /*5590*/  IADD3 R22, P5, R198, R202, RZ ;  /* 0x000000cac6167210 */ /* 0x008fc60007fbe0ff */
[----:B------:R0:W-:Y:S01]  /*55a0*/  STL.64 [R1+0x2e0], R12 ;  /* 0x0002e00c01007387 */ /* 0x0001e20000100a00 */
[----:B------:R-:W-:-:S03]  /*55b0*/  LEA.HI.X.SX32 R23, R210, R203, 0x1, P5 ;  /* 0x000000cbd2177211 */ /* 0x000fc600028f0eff */
[----:B------:R-:W-:Y:S04]  /*55c0*/  STL.64 [R1+0x200], R20 ;  /* 0x0002001401007387 */ /* 0x000fe80000100a00 */
[----:B------:R1:W-:Y:S01]  /*55d0*/  STL.64 [R1+0x1f8], R18 ;  /* 0x0001f81201007387 */ /* 0x0003e20000100a00 */
[----:B0-----:R-:W-:-:S03]  /*55e0*/  IADD3 R12, P3, R195, R202, RZ ;  /* 0x000000cac30c7210 */ /* 0x001fc60007f7e0ff */
[----:B------:R0:W-:Y:S01]  /*55f0*/  STL.64 [R1+0x1f0], R14 ;  /* 0x0001f00e01007387 */ /* 0x0001e20000100a00 */
[----:B------:R-:W-:Y:S02]  /*5600*/  LEA.HI.X.SX32 R13, R205, R203, 0x1, P3 ;  /* 0x000000cbcd0d7211 */ /* 0x000fe400018f0eff */
[----:B-1----:R-:W-:-:S03]  /*5610*/  IADD3 R18, P0, R197, R202, RZ ;  /* 0x000000cac5127210 */ /* 0x002fc60007f1e0ff */
[----:B------:R1:W-:Y:S01]  /*5620*/  STL.64 [R1+0x350], R12 ;  /* 0x0003500c01007387 */ /* 0x0003e20000100a00 */
[-C--:B------:R-:W-:Y:S02]  /*5630*/  LEA.HI.X.SX32 R19, R195, R203.reuse, 0x1, P0 ;  /* 0x000000cbc3137211 */ /* 0x080fe400000f0eff */
[-C--:B0-----:R-:W-:Y:S02]  /*5640*/  IADD3 R14, P6, R206, R202.reuse, RZ ;  /* 0x000000cace0e7210 */ /* 0x081fe40007fde0ff */
[-C--:B------:R-:W-:Y:S01]  /*5650*/  LEA R20, P0, R201, R202.reuse, 0x2 ;  /* 0x000000cac9147211 */ /* 0x080fe200078010ff */
[----:B------:R0:W-:Y:S01]  /*5660*/  STL.64 [R1+0x2d8], R18 ;  /* 0x0002d81201007387 */ /* 0x0001e20000100a00 */
[-C--:B------:R-:W-:Y:S02]  /*5670*/  LEA.HI.X.SX32 R15, R209, R203.reuse, 0x1, P6 ;  /* 0x000000cbd10f7211 */ /* 0x080fe400030f0eff */
[C---:B------:R-:W-:Y:S01]  /*5680*/  LEA.HI.X.SX32 R21, R207.reuse, R203, 0x1, P0 ;  /* 0x000000cbcf157211 */ /* 0x040fe200000f0eff */
[----:B------:R2:W-:Y:S01]  /*5690*/  STL.64 [R1+0x1e8], R16 ;  /* 0x0001e81001007387 */ /* 0x0005e20000100a00 */
[----:B-1----:R-:W-:-:S03]  /*56a0*/  IADD3 R12, P3, R207, R202, RZ ;  /* 0x000000cacf0c7210 */ /* 0x002fc60007f7e0ff */
[----:B------:R1:W-:Y:S01]  /*56b0*/  STL.64 [R1+0x1e0], R10 ;  /* 0x0001e00a01007387 */ /* 0x0003e20000100a00 */
[C---:B------:R-:W-:Y:S02]  /*56c0*/  LEA.HI.X.SX32 R13, R201.reuse, R203, 0x1, P3 ;  /* 0x000000cbc90d7211 */ /* 0x040fe400018f0eff */
[CC--:B0-----:R-:W-:Y:S01]  /*56d0*/  LEA R18, P1, R201.reuse, R202.reuse, 0x3 ;  /* 0x000000cac9127211 */ /* 0x0c1fe200078218ff */
[----:B------:R0:W-:Y:S01]  /*56e0*/  STL.64 [R1+0x2d0], R14 ;  /* 0x0002d00e01007387 */ /* 0x0001e20000100a00 */
[----:B--2---:R-:W-:-:S03]  /*56f0*/  LEA R16, P4, R201, R202, 0x4 ;  /* 0x000000cac9107211 */ /* 0x004fc600078820ff */
[----:B------:R-:W-:Y:S01]  /*5700*/  STL.64 [R1+0x1d8], R184 ;  /* 0x0001d8b801007387 */ /* 0x000fe20000100a00 */
[-C--:B------:R-:W-:Y:S02]  /*5710*/  LEA.HI.X.SX32 R19, R214, R203.reuse, 0x1, P1 ;  /* 0x000000cbd6137211 */ /* 0x080fe400008f0eff */
[-C--:B-1----:R-:W-:Y:S01]  /*5720*/  LEA R10, P2, R201, R202.reuse, 0x6 ;  /* 0x000000cac90a7211 */ /* 0x082fe200078430ff */
[----:B------:R-:W-:Y:S01]  /*5730*/  STL.64 [R1+0x1d0], R22 ;  /* 0x0001d01601007387 */ /* 0x000fe20000100a00 */
[-C--:B------:R-:W-:Y:S02]  /*5740*/  LEA.HI.X.SX32 R17, R213, R203.reuse, 0x1, P4 ;  /* 0x000000cbd5117211 */ /* 0x080fe400020f0eff */
[----:B------:R-:W-:Y:S01]  /*5750*/  LEA.HI.X.SX32 R11, R211, R203, 0x1, P2 ;  /* 0x000000cbd30b7211 */ /* 0x000fe200010f0eff */
[----:B------:R-:W-:Y:S01]  /*5760*/  STL.64 [R1+0x3b8], R20 ;  /* 0x0003b81401007387 */ /* 0x000fe20000100a00 */
[----:B0-----:R-:W-:-:S03]  /*5770*/  LEA R14, P6, R201, R202, 0x5 ;  /* 0x000000cac90e7211 */ /* 0x001fc600078c28ff */
[----:B------:R-:W-:Y:S01]  /*5780*/  STL.64 [R1+0x3a8], R18 ;  /* 0x0003a81201007387 */ /* 0x000fe20000100a00 */
[----:B------:R-:W-:-:S03]  /*5790*/  LEA.HI.X.SX32 R15, R212, R203, 0x1, P6 ;  /* 0x000000cbd40f7211 */ /* 0x000fc600030f0eff */
[----:B------:R-:W-:Y:S04]  /*57a0*/  STL.64 [R1+0x388], R16 ;  /* 0x0003881001007387 */ /* 0x000fe80000100a00 */
[----:B------:R-:W-:Y:S04]  /*57b0*/  STL.64 [R1+0x348], R14 ;  /* 0x0003480e01007387 */ /* 0x000fe80000100a00 */
[----:B------:R0:W-:Y:S04]  /*57c0*/  STL.64 [R1+0x2c8], R10 ;  /* 0x0002c80a01007387 */ /* 0x0001e80000100a00 */
[----:B------:R1:W-:Y:S01]  /*57d0*/  STL.64 [R1+0x3c0], R12 ;  /* 0x0003c00c01007387 */ /* 0x0003e20000100a00 */
[----:B0-----:R-:W-:-:S02]  /*57e0*/  LOP3.LUT R11, R0, 0x20, RZ, 0x3c, !PT ;  /* 0x00000020000b7812 */ /* 0x001fc400078e3cff */
[C---:B------:R-:W-:Y:S02]  /*57f0*/  LOP3.LUT R10, R0.reuse, 0x30, RZ, 0x3c, !PT ;  /* 0x00000030000a7812 */ /* 0x040fe400078e3cff */
[C---:B------:R-:W-:Y:S02]  /*5800*/  LOP3.LUT R11, R0.reuse, 0x50, RZ, 0x3c, !PT ;  /* 0x00000050000b7812 */ /* 0x040fe400078e3cff */
[----:B-1----:R-:W-:-:S07]  /*5810*/  LOP3.LUT R10, R0, 0x60, RZ, 0x3c, !PT ;  /* 0x00000060000a7812 */ /* 0x002fce00078e3cff */
.L_x_1:
[----:B------:R-:W2:Y:S04]  /*5820*/  LDL.64 R16, [R1+0x3c0] ;  /* 0x0003c00001107983 */ /* 0x000ea80000100a00 */
[----:B------:R-:W3:Y:S04]  /*5830*/  LDL.64 R20, [R1+0x3b8] ;  /* 0x0003b80001147983 */ /* 0x000ee80000100a00 */
[----:B------:R-:W4:Y:S04]  /*5840*/  LDL.64 R184, [R1+0x3a0] ;  /* 0x0003a00001b87983 */ /* 0x000f280000100a00 */
[----:B------:R-:W5:Y:S04]  /*5850*/  LDL.64 R186, [R1+0x398] ;  /* 0x0003980001ba7983 */ /* 0x000f680000100a00 */
[----:B------:R-:W4:Y:S04]  /*5860*/  LDL.64 R206, [R1+0x3a8] ;  /* 0x0003a80001ce7983 */ /* 0x000f280000100a00 */
        /* <DEDUP_REMOVED lines=9> */
[----:B------:R-:W4:Y:S01]  /*5900*/  LDL.64 R208, [R1+0x338] ;  /* 0x0003380001d07983 */ /* 0x000f220000100a00 */
[----:B------:R-:W-:-:S03]  /*5910*/  IMAD.WIDE R22, R3, 0x2, R202 ;  /* 0x0000000203167825 */ /* 0x000fc600078e02ca */
[----:B------:R-:W4:Y:S04]  /*5920*/  LDL.64 R212, [R1+0x350] ;  /* 0x0003500001d47983 */ /* 0x000f280000100a00 */
[----:B------:R-:W4:Y:S04]  /*5930*/  LDG.E.U16 R15, desc[UR6][R22.64] ;  /* 0x00000006160f7981 */ /* 0x000f28000c1e1500 */
        /* <DEDUP_REMOVED lines=8> */
[----:B------:R-:W-:Y:S01]  /*59c0*/  USHF.L.U32 UR8, UR61, 0x9, URZ ;  /* 0x000000093d087899 */ /* 0x000fe2000800063f */
[----:B------:R-:W-:Y:S01]  /*59d0*/  UMOV UR9, 0x40000040 ;  /* 0x4000004000097882 */ /* 0x000fe20000000000 */
[----:B------:R-:W-:Y:S01]  /*59e0*/  MOV R13, UR51 ;  /* 0x00000033000d7c02 */ /* 0x000fe20008000f00 */
[----:B------:R-:W4:Y:S01]  /*59f0*/  LDL.64 R240, [R1+0xb0] ;  /* 0x0000b00001f07983 */ /* 0x000f220000100a00 */
[----:B------:R-:W-:-:S02]  /*5a00*/  MOV R14, UR50 ;  /* 0x00000032000e7c02 */ /* 0x000fc40008000f00 */
[----:B------:R-:W-:Y:S01]  /*5a10*/  MOV R11, UR55 ;  /* 0x00000037000b7c02 */ /* 0x000fe20008000f00 */
[----:B------:R-:W4:Y:S01]  /*5a20*/  LDL.64 R236, [R1+0xa8] ;  /* 0x0000a80001ec7983 */ /* 0x000f220000100a00 */
[----:B------:R-:W-:Y:S02]  /*5a30*/  MOV R12, UR54 ;  /* 0x00000036000c7c02 */ /* 0x000fe40008000f00 */
[----:B------:R-:W-:Y:S01]  /*5a40*/  MOV R9, UR59 ;  /* 0x0000003b00097c02 */ /* 0x000fe20008000f00 */
[----:B------:R-:W4:Y:S01]  /*5a50*/  LDL.64 R248, [R1+0x78] ;  /* 0x0000780001f87983 */ /* 0x000f220000100a00 */
[----:B------:R-:W-:-:S03]  /*5a60*/  MOV R10, UR58 ;  /* 0x0000003a000a7c02 */ /* 0x000fc60008000f00 */
[----:B------:R-:W4:Y:S01]  /*5a70*/  LDL.64 R244, [R1+0x58] ;  /* 0x0000580001f47983 */ /* 0x000f220000100a00 */
[----:B--2---:R-:W-:-:S04]  /*5a80*/  IMAD.WIDE R16, R3, 0x2, R16 ;  /* 0x0000000203107825 */ /* 0x004fc800078e0210 */
[C---:B---3--:R-:W-:Y:S02]  /*5a90*/  IMAD.WIDE R20, R3.reuse, 0x2, R20 ;  /* 0x0000000203147825 */ /* 0x048fe400078e0214 */
[----:B------:R-:W2:Y:S04]  /*5aa0*/  LDG.E.U16 R16, desc[UR6][R16.64] ;  /* 0x0000000610107981 */ /* 0x000ea8000c1e1500 */
[----:B------:R4:W3:Y:S01]  /*5ab0*/  LDG.E.U16 R17, desc[UR6][R20.64] ;  /* 0x0000000614117981 */ /* 0x0008e2000c1e1500 */
[----:B-----5:R-:W-:-:S03]  /*5ac0*/  IMAD.WIDE R154, R3, 0x2, R186 ;  /* 0x00000002039a7825 */ /* 0x020fc600078e02ba */
[----:B------:R-:W5:Y:S01]  /*5ad0*/  LDL.64 R186, [R1+0x348] ;  /* 0x0003480001ba7983 */ /* 0x000f620000100a00 */
[----:B----4-:R-:W-:-:S03]  /*5ae0*/  IMAD.WIDE R20, R3, 0x2, R184 ;  /* 0x0000000203147825 */ /* 0x010fc600078e02b8 */
[----:B------:R-:W4:Y:S01]  /*5af0*/  LDL.64 R184, [R1+0x358] ;  /* 0x0003580001b87983 */ /* 0x000f220000100a00 */
[----:B------:R-:W-:-:S03]  /*5b00*/  IMAD.WIDE R156, R3, 0x2, R206 ;  /* 0x00000002039c7825 */ /* 0x000fc600078e02ce */
[----:B------:R-:W2:Y:S01]  /*5b10*/  LDL.64 R206, [R1+0x330] ;  /* 0x0003300001ce7983 */ /* 0x000ea20000100a00 */
[----:B------:R-:W-:-:S03]  /*5b20*/  IMAD.WIDE R152, R3, 0x2, R192 ;  /* 0x0000000203987825 */ /* 0x000fc600078e02c0 */
[----:B------:R-:W3:Y:S01]  /*5b30*/  LDL.64 R192, [R1+0x320] ;  /* 0x0003200001c07983 */ /* 0x000ee20000100a00 */
[----:B------:R-:W-:-:S03]  /*5b40*/  IMAD.WIDE R22, R3, 0x2, R204 ;  /* 0x0000000203167825 */ /* 0x000fc600078e02cc */
[----:B------:R-:W3:Y:S04]  /*5b50*/  LDL.64 R204, [R1+0x328] ;  /* 0x0003280001cc7983 */ /* 0x000ee80000100a00 */
[----:B------:R-:W3:Y:S01]  /*5b60*/  LDG.E.U16 R22, desc[UR6][R22.64] ;  /* 0x0000000616167981 */ /* 0x000ee2000c1e1500 */
[----:B------:R-:W-:-:S03]  /*5b70*/  IMAD.WIDE R18, R3, 0x2, R18 ;  /* 0x0000000203127825 */ /* 0x000fc600078e0212 */
[----:B------:R-:W3:Y:S01]  /*5b80*/  LDG.E.U16 R20, desc[UR6][R20.64] ;  /* 0x0000000614147981 */ /* 0x000ee2000c1e1500 */
[----:B------:R-:W-:-:S03]  /*5b90*/  IMAD.WIDE R160, R3, 0x2, R196 ;  /* 0x0000000203a07825 */ /* 0x000fc600078e02c4 */
[----:B------:R-:W3:Y:S04]  /*5ba0*/  LDG.E.U16 R18, desc[UR6][R18.64] ;  /* 0x0000000612127981 */ /* 0x000ee8000c1e1500 */
[----:B------:R0:W3:Y:S01]  /*5bb0*/  LDG.E.U16 R23, desc[UR6][R152.64] ;  /* 0x0000000698177981 */ /* 0x0000e2000c1e1500 */
[----:B------:R-:W-:-:S03]  /*5bc0*/  IMAD.WIDE R158, R3, 0x2, R190 ;  /* 0x00000002039e7825 */ /* 0x000fc600078e02be */
[----:B------:R1:W3:Y:S04]  /*5bd0*/  LDG.E.U16 R21, desc[UR6][R154.64] ;  /* 0x000000069a157981 */ /* 0x0002e8000c1e1500 */
[----:B------:R1:W3:Y:S01]  /*5be0*/  LDG.E.U16 R19, desc[UR6][R156.64] ;  /* 0x000000069c137981 */ /* 0x0002e2000c1e1500 */
[----:B0-----:R-:W-:-:S03]  /*5bf0*/  IMAD.WIDE R152, R3, 0x2, R198 ;  /* 0x0000000203987825 */ /* 0x001fc600078e02c6 */
[----:B------:R-:W3:Y:S01]  /*5c00*/  LDL.64 R198, [R1+0x318] ;  /* 0x0003180001c67983 */ /* 0x000ee20000100a00 */
[----:B-1----:R-:W-:-:S03]  /*5c10*/  IMAD.WIDE R154, R3, 0x2, R194 ;  /* 0x00000002039a7825 */ /* 0x002fc600078e02c2 */
[----:B------:R-:W3:Y:S01]  /*5c20*/  LDG.E.U16 R152, desc[UR6][R152.64] ;  /* 0x0000000698987981 */ /* 0x000ee2000c1e1500 */
[----:B------:R-:W-:-:S03]  /*5c30*/  IMAD.WIDE R156, R3, 0x2, R188 ;  /* 0x00000002039c7825 */ /* 0x000fc600078e02bc */
[----:B------:R-:W3:Y:S01]  /*5c40*/  LDL.64 R188, [R1+0x2f8] ;  /* 0x0002f80001bc7983 */ /* 0x000ee20000100a00 */
[----:B------:R-:W-:-:S03]  /*5c50*/  IMAD.WIDE R162, R3, 0x2, R208 ;  /* 0x0000000203a27825 */ /* 0x000fc600078e02d0 */
[----:B------:R-:W3:Y:S04]  /*5c60*/  LDL.64 R190, [R1+0x300] ;  /* 0x0003000001be7983 */ /* 0x000ee80000100a00 */
[----:B------:R0:W3:Y:S04]  /*5c70*/  LDG.E.U16 R153, desc[UR6][R160.64] ;  /* 0x00000006a0997981 */ /* 0x0000e8000c1e1500 */
[----:B------:R-:W3:Y:S04]  /*5c80*/  LDL.64 R196, [R1+0x310] ;  /* 0x0003100001c47983 */ /* 0x000ee80000100a00 */
[----:B------:R-:W3:Y:S01]  /*5c90*/  LDG.E.U16 R154, desc[UR6][R154.64] ;  /* 0x000000069a9a7981 */ /* 0x000ee2000c1e1500 */
[----:B0-----:R-:W-:-:S03]  /*5ca0*/  IMAD.WIDE R160, R3, 0x2, R210 ;  /* 0x0000000203a07825 */ /* 0x001fc600078e02d2 */
[----:B------:R-:W3:Y:S04]  /*5cb0*/  LDL.64 R194, [R1+0x308] ;  /* 0x0003080001c27983 */ /* 0x000ee80000100a00 */
[----:B------:R-:W3:Y:S04]  /*5cc0*/  LDG.E.U16 R160, desc[UR6][R160.64] ;  /* 0x00000006a0a07981 */ /* 0x000ee8000c1e1500 */
[----:B------:R0:W3:Y:S04]  /*5cd0*/  LDG.E.U16 R155, desc[UR6][R158.64] ;  /* 0x000000069e9b7981 */ /* 0x0000e8000c1e1500 */
[----:B------:R-:W3:Y:S04]  /*5ce0*/  LDL.64 R210, [R1+0x2c8] ;  /* 0x0002c80001d27983 */ /* 0x000ee80000100a00 */
[----:B------:R2:W3:Y:S01]  /*5cf0*/  LDG.E.U16 R161, desc[UR6][R162.64] ;  /* 0x00000006a2a17981 */ /* 0x0004e2000c1e1500 */
[----:B0-----:R-:W-:-:S03]  /*5d00*/  IMAD.WIDE R158, R3, 0x2, R212 ;  /* 0x00000002039e7825 */ /* 0x001fc600078e02d4 */
[----:B------:R-:W3:Y:S04]  /*5d10*/  LDL.64 R212, [R1+0x2e0] ;  /* 0x0002e00001d47983 */ /* 0x000ee80000100a00 */
[----:B------:R-:W3:Y:S04]  /*5d20*/  LDG.E.U16 R158, desc[UR6][R158.64] ;  /* 0x000000069e9e7981 */ /* 0x000ee8000c1e1500 */
[----:B------:R-:W3:Y:S04]  /*5d30*/  LDG.E.U16 R156, desc[UR6][R156.64] ;  /* 0x000000069c9c7981 */ /* 0x000ee8000c1e1500 */
[----:B------:R-:W3:Y:S01]  /*5d40*/  LDL.64 R208, [R1+0x248] ;  /* 0x0002480001d07983 */ /* 0x000ee20000100a00 */
[----:B-----5:R-:W-:-:S03]  /*5d50*/  IMAD.WIDE R164, R3, 0x2, R186 ;  /* 0x0000000203a47825 */ /* 0x020fc600078e02ba */
[----:B------:R-:W5:Y:S04]  /*5d60*/  LDL.64 R186, [R1+0x2e8] ;  /* 0x0002e80001ba7983 */ /* 0x000f680000100a00 */
[----:B------:R3:W5:Y:S01]  /*5d70*/  LDG.E.U16 R159, desc[UR6][R164.64] ;  /* 0x00000006a49f7981 */ /* 0x000762000c1e1500 */
[----:B----4-:R-:W-:-:S03]  /*5d80*/  IMAD.WIDE R166, R3, 0x2, R184 ;  /* 0x0000000203a67825 */ /* 0x010fc600078e02b8 */
[----:B------:R-:W4:Y:S01]  /*5d90*/  LDL.64 R184, [R1+0x2f0] ;  /* 0x0002f00001b87983 */ /* 0x000f220000100a00 */
[----:B--2---:R-:W-:-:S03]  /*5da0*/  IMAD.WIDE R162, R3, 0x2, R206 ;  /* 0x0000000203a27825 */ /* 0x004fc600078e02ce */
[----:B------:R-:W2:Y:S01]  /*5db0*/  LDL.64 R206, [R1+0x2b8] ;  /* 0x0002b80001ce7983 */ /* 0x000ea20000100a00 */
[----:B---3--:R-:W-:-:S03]  /*5dc0*/  IMAD.WIDE R164, R3, 0x2, R192 ;  /* 0x0000000203a47825 */ /* 0x008fc600078e02c0 */
[----:B------:R-:W3:Y:S01]  /*5dd0*/  LDL.64 R192, [R1+0x2c0] ;  /* 0x0002c00001c07983 */ /* 0x000ee20000100a00 */
[----:B------:R-:W-:-:S03]  /*5de0*/  IMAD.WIDE R170, R3, 0x2, R204 ;  /* 0x0000000203aa7825 */ /* 0x000fc600078e02cc */
[----:B------:R-:W3:Y:S04]  /*5df0*/  LDL.64 R204, [R1+0x2b0] ;  /* 0x0002b00001cc7983 */ /* 0x000ee80000100a00 */
[----:B------:R-:W3:Y:S04]  /*5e00*/  LDG.E.U16 R164, desc[UR6][R164.64] ;  /* 0x00000006a4a47981 */ /* 0x000ee8000c1e1500 */
[----:B------:R-:W3:Y:S04]  /*5e10*/  LDG.E.U16 R162, desc[UR6][R162.64] ;  /* 0x00000006a2a27981 */ /* 0x000ee8000c1e1500 */
[----:B------:R-:W3:Y:S04]  /*5e20*/  LDG.E.U16 R157, desc[UR6][R166.64] ;  /* 0x00000006a69d7981 */ /* 0x000ee8000c1e1500 */
[----:B------:R-:W3:Y:S01]  /*5e30*/  LDG.E.U16 R163, desc[UR6][R170.64] ;  /* 0x00000006aaa37981 */ /* 0x000ee2000c1e1500 */
[----:B------:R-:W-:-:S03]  /*5e40*/  IMAD.WIDE R168, R3, 0x2, R198 ;  /* 0x0000000203a87825 */ /* 0x000fc600078e02c6 */
[----:B------:R-:W3:Y:S04]  /*5e50*/  LDL.64 R198, [R1+0x2a8] ;  /* 0x0002a80001c67983 */ /* 0x000ee80000100a00 */
[----:B------:R0:W3:Y:S01]  /*5e60*/  LDG.E.U16 R165, desc[UR6][R168.64] ;  /* 0x00000006a8a57981 */ /* 0x0000e2000c1e1500 */
[----:B------:R-:W-:-:S03]  /*5e70*/  IMAD.WIDE R174, R3, 0x2, R188 ;  /* 0x0000000203ae7825 */ /* 0x000fc600078e02bc */
[----:B------:R-:W3:Y:S01]  /*5e80*/  LDL.64 R188, [R1+0x288] ;  /* 0x0002880001bc7983 */ /* 0x000ee20000100a00 */
[----:B0-----:R-:W-:-:S03]  /*5e90*/  IMAD.WIDE R168, R3, 0x2, R190 ;  /* 0x0000000203a87825 */ /* 0x001fc600078e02be */
[----:B------:R-:W3:Y:S01]  /*5ea0*/  LDL.64 R190, [R1+0x2a0] ;  /* 0x0002a00001be7983 */ /* 0x000ee20000100a00 */
[----:B------:R-:W-:-:S03]  /*5eb0*/  IMAD.WIDE R166, R3, 0x2, R196 ;  /* 0x0000000203a67825 */ /* 0x000fc600078e02c4 */
[----:B------:R-:W3:Y:S04]  /*5ec0*/  LDL.64 R196, [R1+0x240] ;  /* 0x0002400001c47983 */ /* 0x000ee80000100a00 */
[----:B------:R-:W3:Y:S01]  /*5ed0*/  LDG.E.U16 R168, desc[UR6][R168.64] ;  /* 0x00000006a8a87981 */ /* 0x000ee2000c1e1500 */
[----:B------:R-:W-:-:S03]  /*5ee0*/  IMAD.WIDE R176, R3, 0x2, R194 ;  /* 0x0000000203b07825 */ /* 0x000fc600078e02c2 */
[----:B------:R-:W3:Y:S04]  /*5ef0*/  LDL.64 R194, [R1+0x208] ;  /* 0x0002080001c27983 */ /* 0x000ee80000100a00 */
[----:B------:R-:W3:Y:S04]  /*5f00*/  LDG.E.U16 R166, desc[UR6][R166.64] ;  /* 0x00000006a6a67981 */ /* 0x000ee8000c1e1500 */
[----:B------:R3:W3:Y:S01]  /*5f10*/  LDG.E.U16 R169, desc[UR6][R174.64] ;  /* 0x00000006aea97981 */ /* 0x0006e2000c1e1500 */
[----:B------:R-:W-:-:S03]  /*5f20*/  IMAD.WIDE R180, R3, 0x2, R210 ;  /* 0x0000000203b47825 */ /* 0x000fc600078e02d2 */
[----:B------:R-:W3:Y:S04]  /*5f30*/  LDL.64 R210, [R1+0x260] ;  /* 0x0002600001d27983 */ /* 0x000ee80000100a00 */
[----:B------:R0:W3:Y:S01]  /*5f40*/  LDG.E.U16 R167, desc[UR6][R176.64] ;  /* 0x00000006b0a77981 */ /* 0x0000e2000c1e1500 */
[----:B-----5:R-:W-:-:S03]  /*5f50*/  IMAD.WIDE R172, R3, 0x2, R186 ;  /* 0x0000000203ac7825 */ /* 0x020fc600078e02ba */
[----:B------:R-:W5:Y:S01]  /*5f60*/  LDL.64 R186, [R1+0x278] ;  /* 0x0002780001ba7983 */ /* 0x000f620000100a00 */
[----:B----4-:R-:W-:-:S03]  /*5f70*/  IMAD.WIDE R170, R3, 0x2, R184 ;  /* 0x0000000203aa7825 */ /* 0x010fc600078e02b8 */
[----:B------:R-:W4:Y:S01]  /*5f80*/  LDL.64 R184, [R1+0x280] ;  /* 0x0002800001b87983 */ /* 0x000f220000100a00 */
[----:B--2---:R-:W-:-:S03]  /*5f90*/  IMAD.WIDE R178, R3, 0x2, R206 ;  /* 0x0000000203b27825 */ /* 0x004fc600078e02ce */
[----:B------:R-:W2:Y:S01]  /*5fa0*/  LDL.64 R206, [R1+0x230] ;  /* 0x0002300001ce7983 */ /* 0x000ea20000100a00 */
[----:B---3--:R-:W-:-:S03]  /*5fb0*/  IMAD.WIDE R174, R3, 0x2, R192 ;  /* 0x0000000203ae7825 */ /* 0x008fc600078e02c0 */
[----:B------:R-:W3:Y:S01]  /*5fc0*/  LDL.64 R192, [R1+0x200] ;  /* 0x0002000001c07983 */ /* 0x000ee20000100a00 */
[----:B0-----:R-:W-:-:S03]  /*5fd0*/  IMAD.WIDE R176, R3, 0x2, R204 ;  /* 0x0000000203b07825 */ /* 0x001fc600078e02cc */
[----:B------:R-:W2:Y:S04]  /*5fe0*/  LDG.E.U16 R170, desc[UR6][R170.64] ;  /* 0x00000006aaaa7981 */ /* 0x000ea8000c1e1500 */
[----:B------:R-:W2:Y:S04]  /*5ff0*/  LDG.E.U16 R174, desc[UR6][R174.64] ;  /* 0x00000006aeae7981 */ /* 0x000ea8000c1e1500 */
[----:B------:R-:W2:Y:S04]  /*6000*/  LDG.E.U16 R176, desc[UR6][R176.64] ;  /* 0x00000006b0b07981 */ /* 0x000ea8000c1e1500 */
[----:B------:R0:W2:Y:S04]  /*6010*/  LDG.E.U16 R171, desc[UR6][R172.64] ;  /* 0x00000006acab7981 */ /* 0x0000a8000c1e1500 */
[----:B------:R1:W2:Y:S04]  /*6020*/  LDG.E.U16 R175, desc[UR6][R178.64] ;  /* 0x00000006b2af7981 */ /* 0x0002a8000c1e1500 */
[----:B------:R-:W2:Y:S01]  /*6030*/  LDL.64 R204, [R1+0x1f8] ;  /* 0x0001f80001cc7983 */ /* 0x000ea20000100a00 */
[----:B0-----:R-:W-:-:S03]  /*6040*/  IMAD.WIDE R172, R3, 0x2, R212 ;  /* 0x0000000203ac7825 */ /* 0x001fc600078e02d4 */
[----:B------:R-:W2:Y:S01]  /*6050*/  LDL.64 R212, [R1+0x238] ;  /* 0x0002380001d47983 */ /* 0x000ea20000100a00 */
[----:B-1----:R-:W-:-:S03]  /*6060*/  IMAD.WIDE R178, R3, 0x2, R198 ;  /* 0x0000000203b27825 */ /* 0x002fc600078e02c6 */
[----:B------:R-:W2:Y:S04]  /*6070*/  LDL.64 R198, [R1+0x1f0] ;  /* 0x0001f00001c67983 */ /* 0x000ea80000100a00 */
[----:B------:R0:W2:Y:S01]  /*6080*/  LDG.E.U16 R177, desc[UR6][R178.64] ;  /* 0x00000006b2b17981 */ /* 0x0000a2000c1e1500 */
[----:B------:R-:W-:-:S03]  /*6090*/  IMAD.WIDE R182, R3, 0x2, R188 ;  /* 0x0000000203b67825 */ /* 0x000fc600078e02bc */
[----:B------:R-:W2:Y:S04]  /*60a0*/  LDG.E.U16 R172, desc[UR6][R172.64] ;  /* 0x00000006acac7981 */ /* 0x000ea8000c1e1500 */
[----:B------:R1:W2:Y:S01]  /*60b0*/  LDG.E.U16 R189, desc[UR6][R182.64] ;  /* 0x00000006b6bd7981 */ /* 0x0002a2000c1e1500 */
[----:B0-----:R-:W-:-:S03]  /*60c0*/  IMAD.WIDE R178, R3, 0x2, R216 ;  /* 0x0000000203b27825 */ /* 0x001fc600078e02d8 */
[----:B------:R-:W2:Y:S04]  /*60d0*/  LDL.64 R216, [R1+0x220] ;  /* 0x0002200001d87983 */ /* 0x000ea80000100a00 */
[----:B------:R0:W2:Y:S01]  /*60e0*/  LDG.E.U16 R173, desc[UR6][R180.64] ;  /* 0x00000006b4ad7981 */ /* 0x0000a2000c1e1500 */
[----:B-1----:R-:W-:-:S04]  /*60f0*/  IMAD.WIDE R182, R3, 0x2, R196 ;  /* 0x0000000203b67825 */ /* 0x002fc800078e02c4 */
[----:B0-----:R-:W-:-:S05]  /*6100*/  IMAD.WIDE R180, R3, 0x2, R190 ;  /* 0x0000000203b47825 */ /* 0x001fca00078e02be */
[----:B------:R0:W2:Y:S02]  /*6110*/  LDG.E.U16 R188, desc[UR6][R180.64] ;  /* 0x00000006b4bc7981 */ /* 0x0000a4000c1e1500 */
[C---:B0-----:R-:W-:Y:S02]  /*6120*/  IMAD.WIDE R180, R3.reuse, 0x2, R208 ;  /* 0x0000000203b47825 */ /* 0x041fe400078e02d0 */
[----:B------:R-:W2:Y:S02]  /*6130*/  LDL.64 R208, [R1+0x1e8] ;  /* 0x0001e80001d07983 */ /* 0x000ea40000100a00 */
[----:B-----5:R-:W-:-:S05]  /*6140*/  IMAD.WIDE R186, R3, 0x2, R186 ;  /* 0x0000000203ba7825 */ /* 0x020fca00078e02ba */
[----:B------:R3:W5:Y:S01]  /*6150*/  LDG.E.U16 R191, desc[UR6][R186.64] ;  /* 0x00000006babf7981 */ /* 0x000762000c1e1500 */
[----:B----4-:R-:W-:-:S05]  /*6160*/  IMAD.WIDE R184, R3, 0x2, R184 ;  /* 0x0000000203b87825 */ /* 0x010fca00078e02b8 */
[----:B------:R0:W4:Y:S01]  /*6170*/  LDG.E.U16 R190, desc[UR6][R184.64] ;  /* 0x00000006b8be7981 */ /* 0x000122000c1e1500 */
[----:B---3--:R-:W-:-:S03]  /*6180*/  IMAD.WIDE R186, R3, 0x2, R192 ;  /* 0x0000000203ba7825 */ /* 0x008fc600078e02c0 */
[----:B------:R1:W3:Y:S04]  /*6190*/  LDG.E.U16 R192, desc[UR6][R178.64] ;  /* 0x00000006b2c07981 */ /* 0x0002e8000c1e1500 */
[----:B------:R-:W5:Y:S01]  /*61a0*/  LDG.E.U16 R193, desc[UR6][R180.64] ;  /* 0x00000006b4c17981 */ /* 0x000f62000c1e1500 */
[----:B0-----:R-:W-:-:S03]  /*61b0*/  IMAD.WIDE R184, R3, 0x2, R194 ;  /* 0x0000000203b87825 */ /* 0x001fc600078e02c2 */
[----:B------:R2:W3:Y:S01]  /*61c0*/  LDG.E.U16 R194, desc[UR6][R182.64] ;  /* 0x00000006b6c27981 */ /* 0x0004e2000c1e1500 */
[----:B-1----:R-:W-:-:S03]  /*61d0*/  IMAD.WIDE R178, R3, 0x2, R214 ;  /* 0x0000000203b27825 */ /* 0x002fc600078e02d6 */
[----:B------:R-:W4:Y:S04]  /*61e0*/  LDL.64 R214, [R1+0x258] ;  /* 0x0002580001d67983 */ /* 0x000f280000100a00 */
[----:B------:R0:W3:Y:S01]  /*61f0*/  LDG.E.U16 R197, desc[UR6][R178.64] ;  /* 0x00000006b2c57981 */ /* 0x0000e2000c1e1500 */
[----:B--2---:R-:W-:-:S03]  /*6200*/  IMAD.WIDE R182, R3, 0x2, R206 ;  /* 0x0000000203b67825 */ /* 0x004fc600078e02ce */
[----:B------:R-:W2:Y:S04]  /*6210*/  LDL.64 R206, [R1+0x1e0] ;  /* 0x0001e00001ce7983 */ /* 0x000ea80000100a00 */
[----:B------:R1:W3:Y:S01]  /*6220*/  LDG.E.U16 R196, desc[UR6][R186.64] ;  /* 0x00000006bac47981 */ /* 0x0002e2000c1e1500 */
[----:B------:R-:W-:-:S03]  /*6230*/  IMAD.WIDE R180, R3, 0x2, R212 ;  /* 0x0000000203b47825 */ /* 0x000fc600078e02d4 */
[----:B------:R-:W5:Y:S01]  /*6240*/  LDL.64 R212, [R1+0x218] ;  /* 0x0002180001d47983 */ /* 0x000f620000100a00 */
[----:B0-----:R-:W-:-:S03]  /*6250*/  IMAD.WIDE R178, R3, 0x2, R210 ;  /* 0x0000000203b27825 */ /* 0x001fc600078e02d2 */
[----:B------:R-:W3:Y:S01]  /*6260*/  LDL.64 R210, [R1+0x1d8] ;  /* 0x0001d80001d27983 */ /* 0x000ee20000100a00 */
[----:B-1----:R-:W-:-:S03]  /*6270*/  IMAD.WIDE R186, R3, 0x2, R198 ;  /* 0x0000000203ba7825 */ /* 0x002fc600078e02c6 */
[----:B------:R0:W3:Y:S04]  /*6280*/  LDG.E.U16 R198, desc[UR6][R180.64] ;  /* 0x00000006b4c67981 */ /* 0x0000e8000c1e1500 */
[----:B------:R1:W3:Y:S04]  /*6290*/  LDG.E.U16 R199, desc[UR6][R182.64] ;  /* 0x00000006b6c77981 */ /* 0x0002e8000c1e1500 */
[----:B------:R1:W3:Y:S01]  /*62a0*/  LDG.E.U16 R195, desc[UR6][R184.64] ;  /* 0x00000006b8c37981 */ /* 0x0002e2000c1e1500 */
[----:B0-----:R-:W-:-:S03]  /*62b0*/  IMAD.WIDE R180, R3, 0x2, R218 ;  /* 0x0000000203b47825 */ /* 0x001fc600078e02da */
[----:B------:R-:W3:Y:S01]  /*62c0*/  LDL.64 R218, [R1+0x210] ;  /* 0x0002100001da7983 */ /* 0x000ee20000100a00 */
[----:B-1----:R-:W-:-:S03]  /*62d0*/  IMAD.WIDE R182, R3, 0x2, R216 ;  /* 0x0000000203b67825 */ /* 0x002fc600078e02d8 */
[----:B------:R-:W3:Y:S01]  /*62e0*/  LDL.64 R216, [R1+0x1d0] ;  /* 0x0001d00001d87983 */ /* 0x000ee20000100a00 */
[----:B------:R-:W-:-:S03]  /*62f0*/  IMAD.WIDE R184, R3, 0x2, R204 ;  /* 0x0000000203b87825 */ /* 0x000fc600078e02cc */
[----:B------:R-:W3:Y:S04]  /*6300*/  LDG.E.U16 R204, desc[UR6][R186.64] ;  /* 0x00000006bacc7981 */ /* 0x000ee8000c1e1500 */
[----:B------:R0:W3:Y:S04]  /*6310*/  LDG.E.U16 R200, desc[UR6][R184.64] ;  /* 0x00000006b8c87981 */ /* 0x0000e8000c1e1500 */
[----:B------:R1:W3:Y:S01]  /*6320*/  LDG.E.U16 R205, desc[UR6][R178.64] ;  /* 0x00000006b2cd7981 */ /* 0x0002e2000c1e1500 */
[----:B0-----:R-:W-:-:S05]  /*6330*/  IMAD.WIDE R184, R3, 0x2, R208 ;  /* 0x0000000203b87825 */ /* 0x001fca00078e02d0 */
[----:B------:R5:W3:Y:S01]  /*6340*/  LDG.E.U16 R208, desc[UR6][R184.64] ;  /* 0x00000006b8d07981 */ /* 0x000ae2000c1e1500 */
[C---:B-1----:R-:W-:Y:S01]  /*6350*/  IMAD.WIDE R178, R3.reuse, 0x2, R232 ;  /* 0x0000000203b27825 */ /* 0x042fe200078e02e8 */
[----:B------:R-:W-:Y:S02]  /*6360*/  ULOP3.LUT UR8, UR8, 0x800, URZ, 0xc0, !UPT ;  /* 0x0000080008087892 */ /* 0x000fe4000f8ec03f */
[----:B------:R-:W-:Y:S01]  /*6370*/  UIADD3.64 UR50, UR14, 0x1fe, URZ ;  /* 0x000001fe0e327897 */ /* 0x000fe2000fffe03f */
[----:B------:R-:W3:Y:S01]  /*6380*/  LDL.64 R232, [R1+0x90] ;  /* 0x0000900001e87983 */ /* 0x000ee20000100a00 */
[----:B--2---:R-:W-:-:S03]  /*6390*/  IMAD.WIDE R186, R3, 0x2, R206 ;  /* 0x0000000203ba7825 */ /* 0x004fc600078e02ce */
[----:B------:R0:W2:Y:S04]  /*63a0*/  LDG.E.U16 R206, desc[UR6][R180.64] ;  /* 0x00000006b4ce7981 */ /* 0x0000a8000c1e1500 */
[----:B------:R4:W2:Y:S01]  /*63b0*/  LDG.E.U16 R207, desc[UR6][R182.64] ;  /* 0x00000006b6cf7981 */ /* 0x0008a2000c1e1500 */
[----:B-----5:R-:W-:-:S03]  /*63c0*/  IMAD.WIDE R184, R3, 0x2, R212 ;  /* 0x0000000203b87825 */ /* 0x020fc600078e02d4 */
[----:B------:R3:W5:Y:S01]  /*63d0*/  LDG.E.U16 R209, desc[UR6][R186.64] ;  /* 0x00000006bad17981 */ /* 0x000762000c1e1500 */
[----:B0-----:R-:W-:-:S03]  /*63e0*/  IMAD.WIDE R180, R3, 0x2, R228 ;  /* 0x0000000203b47825 */ /* 0x001fc600078e02e4 */
[----:B------:R-:W5:Y:S01]  /*63f0*/  LDG.E.U16 R213, desc[UR6][R184.64] ;  /* 0x00000006b8d57981 */ /* 0x000f62000c1e1500 */
[C---:B----4-:R-:W-:Y:S01]  /*6400*/  IMAD.WIDE R182, R3.reuse, 0x2, R214 ;  /* 0x0000000203b67825 */ /* 0x050fe200078e02d6 */
[----:B------:R-:W-:Y:S02]  /*6410*/  ULEA.HI UR8, UR4, UR8, URZ, 0x1c ;  /* 0x0000000804087291 */ /* 0x000fe4000f8fe03f */
[----:B------:R-:W4:Y:S01]  /*6420*/  LDL.64 R228, [R1+0xf8] ;  /* 0x0000f80001e47983 */ /* 0x000f220000100a00 */
[----:B---3--:R-:W-:-:S03]  /*6430*/  IMAD.WIDE R186, R3, 0x2, R210 ;  /* 0x0000000203ba7825 */ /* 0x008fc600078e02d2 */
[----:B------:R0:W3:Y:S04]  /*6440*/  LDG.E.U16 R210, desc[UR6][R178.64] ;  /* 0x00000006b2d27981 */ /* 0x0000e8000c1e1500 */
[----:B------:R1:W4:Y:S04]  /*6450*/  LDG.E.U16 R211, desc[UR6][R180.64] ;  /* 0x00000006b4d37981 */ /* 0x000328000c1e1500 */
[----:B------:R1:W4:Y:S01]  /*6460*/  LDG.E.U16 R212, desc[UR6][R182.64] ;  /* 0x00000006b6d47981 */ /* 0x000322000c1e1500 */
[----:B0-----:R-:W-:-:S03]  /*6470*/  IMAD.WIDE R178, R3, 0x2, R224 ;  /* 0x0000000203b27825 */ /* 0x001fc600078e02e0 */
[----:B------:R0:W4:Y:S01]  /*6480*/  LDG.E.U16 R214, desc[UR6][R186.64] ;  /* 0x00000006bad67981 */ /* 0x000122000c1e1500 */
[----:B-1----:R-:W-:-:S03]  /*6490*/  IMAD.WIDE R180, R3, 0x2, R222 ;  /* 0x0000000203b47825 */ /* 0x002fc600078e02de */
[----:B------:R-:W4:Y:S01]  /*64a0*/  LDG.E.U16 R178, desc[UR6][R178.64] ;  /* 0x00000006b2b27981 */ /* 0x000f22000c1e1500 */
[----:B------:R-:W-:-:S03]  /*64b0*/  IMAD.WIDE R182, R3, 0x2, R220 ;  /* 0x0000000203b67825 */ /* 0x000fc600078e02dc */
[----:B------:R-:W4:Y:S01]  /*64c0*/  LDG.E.U16 R180, desc[UR6][R180.64] ;  /* 0x00000006b4b47981 */ /* 0x000f22000c1e1500 */
[----:B------:R-:W-:-:S03]  /*64d0*/  IMAD.WIDE R184, R3, 0x2, R218 ;  /* 0x0000000203b87825 */ /* 0x000fc600078e02da */
[----:B------:R-:W4:Y:S01]  /*64e0*/  LDG.E.U16 R182, desc[UR6][R182.64] ;  /* 0x00000006b6b67981 */ /* 0x000f22000c1e1500 */
[----:B0-----:R-:W-:-:S03]  /*64f0*/  IMAD.WIDE R186, R3, 0x2, R216 ;  /* 0x0000000203ba7825 */ /* 0x001fc600078e02d8 */
[----:B------:R-:W4:Y:S04]  /*6500*/  LDG.E.U16 R184, desc[UR6][R184.64] ;  /* 0x00000006b8b87981 */ /* 0x000f28000c1e1500 */
[----:B------:R-:W4:Y:S01]  /*6510*/  LDG.E.U16 R186, desc[UR6][R186.64] ;  /* 0x00000006baba7981 */ /* 0x000f22000c1e1500 */
[----:B------:R-:W-:Y:S01]  /*6520*/  BAR.SYNC.DEFER_BLOCKING 0x0 ;  /* 0x0000000000007b1d */ /* 0x000fe20000010000 */
[C---:B------:R-:W-:Y:S02]  /*6530*/  LOP3.LUT R215, R0.reuse, 0x10, RZ, 0x3c, !PT ;  /* 0x0000001000d77812 */ /* 0x040fe400078e3cff */
[----:B------:R-:W-:Y:S01]  /*6540*/  LOP3.LUT R216, R0, 0x20, RZ, 0x3c, !PT ;  /* 0x0000002000d87812 */ /* 0x000fe200078e3cff */
[----:B------:R-:W-:Y:S02]  /*6550*/  ULOP3.LUT UR8, UR8, 0x3fff, URZ, 0xc0, !UPT ;  /* 0x00003fff08087892 */ /* 0x000fe4000f8ec03f */
[----:B------:R-:W-:-:S02]  /*6560*/  UIADD3.64 UR54, UR14, 0x200, URZ ;  /* 0x000002000e367897 */ /* 0x000fc4000fffe03f */
[----:B------:R-:W-:Y:S01]  /*6570*/  UIADD3.64 UR58, UR14, 0x202, URZ ;  /* 0x000002020e3a7897 */ /* 0x000fe2000fffe03f */
[----:B------:R-:W4:Y:S04]  /*6580*/  LDL.64 R224, [R1+0xe8] ;  /* 0x0000e80001e07983 */ /* 0x000f280000100a00 */
        /* <DEDUP_REMOVED lines=16> */
[----:B------:R-:W-:Y:S04]  /*6690*/  STS.U16 [R216+UR4+0x10100], R17 ;  /* 0x01010011d8007988 */ /* 0x000fe80008000404 */
[----:B------:R-:W-:Y:S01]  /*66a0*/  STS.U16 [R216+UR4+0x10500], R153 ;  /* 0x01050099d8007988 */ /* 0x000fe20008000404 */
[----:B0-----:R-:W-:-:S03]  /*66b0*/  LOP3.LUT R215, R0, 0x30, RZ, 0x3c, !PT ;  /* 0x0000003000d77812 */ /* 0x001fc600078e3cff */
        /* <DEDUP_REMOVED lines=15> */
[----:B------:R1:W-:Y:S04]  /*67b0*/  STS.U16 [R216+UR4+0x10200], R19 ;  /* 0x01020013d8007988 */ /* 0x0003e80008000404 */
[----:B------:R-:W-:Y:S01]  /*67c0*/  STS.U16 [R216+UR4+0x10600], R155 ;  /* 0x0106009bd8007988 */ /* 0x000fe20008000404 */
[----:B0-----:R-:W-:-:S03]  /*67d0*/  LOP3.LUT R215, R0, 0x50, RZ, 0x3c, !PT ;  /* 0x0000005000d77812 */ /* 0x001fc600078e3cff */
[----:B------:R-:W-:Y:S04]  /*67e0*/  STS.U16 [R216+UR4+0x10a00], R163 ;  /* 0x010a00a3d8007988 */ /* 0x000fe80008000404 */
[----:B------:R-:W-:Y:S04]  /*67f0*/  STS.U16 [R216+UR4+0x10e00], R171 ;  /* 0x010e00abd8007988 */ /* 0x000fe80008000404 */
[----:B------:R-:W-:Y:S04]  /*6800*/  STS.U16 [R216+UR4+0x11200], R177 ;  /* 0x011200b1d8007988 */ /* 0x000fe80008000404 */
[----:B------:R0:W-:Y:S01]  /*6810*/  STS.U16 [R216+UR4+0x11600], R197 ;  /* 0x011600c5d8007988 */ /* 0x0001e20008000404 */
[----:B------:R-:W-:-:S02]  /*6820*/  LOP3.LUT R16, R0, 0x60, RZ, 0x3c, !PT ;  /* 0x0000006000107812 */ /* 0x000fc400078e3cff */
[----:B------:R-:W-:Y:S01]  /*6830*/  LOP3.LUT R15, R0, 0x70, RZ, 0x3c, !PT ;  /* 0x00000070000f7812 */ /* 0x000fe200078e3cff */
[----:B------:R-:W-:Y:S01]  /*6840*/  UIADD3 UR12, UP0, UR8, 0x80, URZ ;  /* 0x00000080080c7890 */ /* 0x000fe2000ff1e03f */
[----:B------:R-:W4:Y:S04]  /*6850*/  LDL.64 R194, [R1+0x178] ;  /* 0x0001780001c27983 */ /* 0x000f280000100a00 */
[----:B-1----:R-:W4:Y:S04]  /*6860*/  LDL.64 R18, [R1+0x1a8] ;  /* 0x0001a80001127983 */ /* 0x002f280000100a00 */
[----:B------:R-:W4:Y:S04]  /*6870*/  LDL.64 R192, [R1+0x138] ;  /* 0x0001380001c07983 */ /* 0x000f280000100a00 */
[----:B------:R-:W4:Y:S04]  /*6880*/  LDL.64 R190, [R1+0x158] ;  /* 0x0001580001be7983 */ /* 0x000f280000100a00 */
[----:B------:R-:W4:Y:S04]  /*6890*/  LDL.64 R198, [R1+0x148] ;  /* 0x0001480001c67983 */ /* 0x000f280000100a00 */
[----:B0-----:R-:W4:Y:S04]  /*68a0*/  LDL.64 R196, [R1+0x1a0] ;  /* 0x0001a00001c47983 */ /* 0x001f280000100a00 */
        /* <DEDUP_REMOVED lines=9> */
[----:B-----5:R-:W-:Y:S04]  /*6940*/  STS.U16 [R215+UR4+0x11e80], R209 ;  /* 0x011e80d1d7007988 */ /* 0x020fe80008000404 */
[----:B------:R0:W-:Y:S04]  /*6950*/  STS.U16 [R16+UR4+0x10300], R21 ;  /* 0x0103001510007988 */ /* 0x0001e80008000404 */
[----:B------:R-:W-:Y:S04]  /*6960*/  STS.U16 [R16+UR4+0x10700], R157 ;  /* 0x0107009d10007988 */ /* 0x000fe80008000404 */
[----:B------:R-:W-:Y:S04]  /*6970*/  STS.U16 [R16+UR4+0x10b00], R165 ;  /* 0x010b00a510007988 */ /* 0x000fe80008000404 */
[----:B---3--:R-:W-:Y:S04]  /*6980*/  STS.U16 [R16+UR4+0x10f00], R210 ;  /* 0x010f00d210007988 */ /* 0x008fe80008000404 */
[----:B----4-:R-:W-:Y:S04]  /*6990*/  STS.U16 [R16+UR4+0x11300], R211 ;  /* 0x011300d310007988 */ /* 0x010fe80008000404 */
[----:B------:R-:W-:Y:S04]  /*69a0*/  STS.U16 [R16+UR4+0x11700], R212 ;  /* 0x011700d410007988 */ /* 0x000fe80008000404 */
[----:B------:R-:W-:Y:S04]  /*69b0*/  STS.U16 [R16+UR4+0x11b00], R213 ;  /* 0x011b00d510007988 */ /* 0x000fe80008000404 */
[----:B------:R-:W-:Y:S04]  /*69c0*/  STS.U16 [R16+UR4+0x11f00], R214 ;  /* 0x011f00d610007988 */ /* 0x000fe80008000404 */
[----:B------:R1:W-:Y:S04]  /*69d0*/  STS.U16 [R15+UR4+0x10380], R22 ;  /* 0x010380160f007988 */ /* 0x0003e80008000404 */
[----:B------:R-:W-:Y:S04]  /*69e0*/  STS.U16 [R15+UR4+0x10780], R158 ;  /* 0x0107809e0f007988 */ /* 0x000fe80008000404 */
[----:B------:R-:W-:Y:S04]  /*69f0*/  STS.U16 [R15+UR4+0x10b80], R166 ;  /* 0x010b80a60f007988 */ /* 0x000fe80008000404 */
[----:B------:R-:W-:Y:S04]  /*6a00*/  STS.U16 [R15+UR4+0x10f80], R178 ;  /* 0x010f80b20f007988 */ /* 0x000fe80008000404 */
[----:B------:R-:W-:Y:S04]  /*6a10*/  STS.U16 [R15+UR4+0x11380], R180 ;  /* 0x011380b40f007988 */ /* 0x000fe80008000404 */
[----:B------:R-:W-:Y:S04]  /*6a20*/  STS.U16 [R15+UR4+0x11780], R182 ;  /* 0x011780b60f007988 */ /* 0x000fe80008000404 */
[----:B------:R2:W-:Y:S04]  /*6a30*/  STS.U16 [R15+UR4+0x11b80], R184 ;  /* 0x011b80b80f007988 */ /* 0x0005e80008000404 */
[----:B------:R3:W-:Y:S01]  /*6a40*/  STS.U16 [R15+UR4+0x11f80], R186 ;  /* 0x011f80ba0f007988 */ /* 0x0007e20008000404 */
[----:B------:R4:W-:Y:S06]  /*6a50*/  MEMBAR.ALL.CTA ;  /* 0x0000000000007992 */ /* 0x0009ec0000008000 */
[----:B----4-:R-:W4:Y:S04]  /*6a60*/  FENCE.VIEW.ASYNC.S ;  /* 0x00000000000073c6 */ /* 0x010f280000000000 */
[----:B0-----:R-:W5:Y:S04]  /*6a70*/  LDL.64 R20, [R1+0x1b8] ;  /* 0x0001b80001147983 */ /* 0x001f680000100a00 */
[----:B-1----:R-:W5:Y:S04]  /*6a80*/  LDL.64 R22, [R1+0x1c8] ;  /* 0x0001c80001167983 */ /* 0x002f680000100a00 */
[----:B------:R-:W5:Y:S04]  /*6a90*/  LDL.64 R204, [R1+0x188] ;  /* 0x0001880001cc7983 */ /* 0x000f680000100a00 */
[----:B------:R-:W5:Y:S04]  /*6aa0*/  LDL.64 R16, [R1+0x198] ;  /* 0x0001980001107983 */ /* 0x000f680000100a00 */
[----:B--2---:R-:W2:Y:S01]  /*6ab0*/  LDL.64 R184, [R1+0x168] ;  /* 0x0001680001b87983 */ /* 0x004ea20000100a00 */
[----:B----4-:R-:W-:Y:S06]  /*6ac0*/  BAR.SYNC.DEFER_BLOCKING 0x0 ;  /* 0x0000000000007b1d */ /* 0x010fec0000010000 */
[----:B------:R-:W4:Y:S04]  /*6ad0*/  LDL.64 R188, [R1+0x128] ;  /* 0x0001280001bc7983 */ /* 0x000f280000100a00 */
[----:B---3--:R-:W3:Y:S04]  /*6ae0*/  LDL.64 R186, [R1+0x190] ;  /* 0x0001900001ba7983 */ /* 0x008ee80000100a00 */
[----:B------:R-:W3:Y:S04]  /*6af0*/  LDL.64 R206, [R1+0x170] ;  /* 0x0001700001ce7983 */ /* 0x000ee80000100a00 */
[----:B------:R-:W3:Y:S01]  /*6b00*/  LDL.64 R208, [R1+0xd8] ;  /* 0x0000d80001d07983 */ /* 0x000ee20000100a00 */
[----:B------:R-:W-:-:S06]  /*6b10*/  WARPGROUP.ARRIVE ;  /* 0x00000000000079c5 */ /* 0x000fcc0000000000 */
[----:B------:R-:W-:Y:S01]  /*6b20*/  HGMMA.64x64x16.F32 R152, gdesc[UR8].tnspA, RZ, !UPT ;  /* 0x20e00000089879f0 */ /* 0x000fe2000c7008ff */
[----:B------:R-:W-:Y:S02]  /*6b30*/  UMOV UR8, URZ ;  /* 0x0000003f00087c82 */ /* 0x000fe40008000000 */
[----:B------:R-:W-:-:S04]  /*6b40*/  UIADD3.X UR13, UR8, 0x40000040, URZ, UP0, !UPT ;  /* 0x40000040080d7890 */ /* 0x000fc800087fe43f */
[----:B------:R-:W-:-:S05]  /*6b50*/  UIADD3.64 UR16, UR12, 0x80, URZ ;  /* 0x000000800c107897 */ /* 0x000fca000fffe03f */
[----:B------:R-:W-:Y:S01]  /*6b60*/  HGMMA.64x64x16.F32 R152, gdesc[UR12].tnspA, R152 ;  /* 0x20e000000c9879f0 */ /* 0x000fe20008700898 */
[----:B------:R-:W-:-:S03]  /*6b70*/  UIADD3.64 UR20, UR12, 0x100, URZ ;  /* 0x000001000c147897 */ /* 0x000fc6000fffe03f */
[----:B------:R-:W-:Y:S01]  /*6b80*/  HGMMA.64x64x16.F32 R152, gdesc[UR16].tnspA, R152 ;  /* 0x20e00000109879f0 */ /* 0x000fe20008700898 */
[----:B------:R-:W-:-:S05]  /*6b90*/  UIADD3.64 UR48, UR12, 0x180, URZ ;  /* 0x000001800c307897 */ /* 0x000fca000fffe03f */
[----:B------:R-:W-:Y:S01]  /*6ba0*/  HGMMA.64x64x16.F32 R152, gdesc[UR20].tnspA, R152 ;  /* 0x20e00000149879f0 */ /* 0x000fe20008700898 */
[----:B------:R-:W-:-:S03]  /*6bb0*/  UIADD3.64 UR52, UR12, 0x200, URZ ;  /* 0x000002000c347897 */ /* 0x000fc6000fffe03f */
[----:B------:R-:W-:Y:S01]  /*6bc0*/  HGMMA.64x64x16.F32 R152, gdesc[UR48].tnspA, R152 ;  /* 0x20e00000309879f0 */ /* 0x000fe20008700898 */
[----:B------:R-:W-:-:S05]  /*6bd0*/  UIADD3.64 UR56, UR12, 0x280, URZ ;  /* 0x000002800c387897 */ /* 0x000fca000fffe03f */
[----:B------:R-:W-:Y:S01]  /*6be0*/  HGMMA.64x64x16.F32 R152, gdesc[UR52].tnspA, R152 ;  /* 0x20e00000349879f0 */ /* 0x000fe20008700898 */
[----:B------:R-:W-:Y:S02]  /*6bf0*/  R2UR UR55, R11 ;  /* 0x000000000b3772ca */ /* 0x000fe400000e0000 */
[----:B------:R-:W-:Y:S02]  /*6c00*/  R2UR UR51, R13 ;  /* 0x000000000d3372ca */ /* 0x000fe400000e0000 */
[----:B------:R-:W-:Y:S01]  /*6c10*/  R2UR UR50, R14 ;  /* 0x000000000e3272ca */ /* 0x000fe200000e0000 */
[----:B-----5:R-:W-:Y:S01]  /*6c20*/  IMAD.WIDE R14, R2, 0x2, R204 ;  /* 0x00000002020e7825 */ /* 0x020fe200078e02cc */
[----:B------:R-:W-:Y:S01]  /*6c30*/  R2UR UR54, R12 ;  /* 0x000000000c3672ca */ /* 0x000fe200000e0000 */
[----:B------:R-:W5:Y:S02]  /*6c40*/  LDL.64 R204, [R1+0x160] ;  /* 0x0001600001cc7983 */ /* 0x000f640000100a00 */
[----:B------:R-:W-:-:S02]  /*6c50*/  IMAD.WIDE R12, R2, 0x2, R22 ;  /* 0x00000002020c7825 */ /* 0x000fc400078e0216 */
[----:B------:R-:W5:Y:S02]  /*6c60*/  LDL.64 R22, [R1+0x1c0] ;  /* 0x0001c00001167983 */ /* 0x000f640000100a00 */
[C---:B------:R-:W-:Y:S02]  /*6c70*/  IMAD.WIDE R16, R2.reuse, 0x2, R16 ;  /* 0x0000000202107825 */ /* 0x040fe400078e0210 */
[----:B------:R2:W5:Y:S02]  /*6c80*/  LDG.E.U16 R223, desc[UR6][R12.64] ;  /* 0x000000060cdf7981 */ /* 0x000564000c1e1500 */
[C---:B------:R-:W-:Y:S02]  /*6c90*/  IMAD.WIDE R18, R2.reuse, 0x2, R18 ;  /* 0x0000000202127825 */ /* 0x040fe400078e0212 */
[----:B------:R4:W5:Y:S04]  /*6ca0*/  LDG.E.U16 R211, desc[UR6][R16.64] ;  /* 0x0000000610d37981 */ /* 0x000968000c1e1500 */
[----:B------:R0:W5:Y:S01]  /*6cb0*/  LDG.E.U16 R215, desc[UR6][R18.64] ;  /* 0x0000000612d77981 */ /* 0x000162000c1e1500 */
[----:B--2---:R-:W-:-:S03]  /*6cc0*/  IMAD.WIDE R12, R2, 0x2, R184 ;  /* 0x00000002020c7825 */ /* 0x004fc600078e02b8 */
[----:B------:R-:W2:Y:S01]  /*6cd0*/  LDL.64 R184, [R1+0x180] ;  /* 0x0001800001b87983 */ /* 0x000ea20000100a00 */
[----:B----4-:R-:W-:-:S03]  /*6ce0*/  IMAD.WIDE R16, R2, 0x2, R188 ;  /* 0x0000000202107825 */ /* 0x010fc600078e02bc */
[----:B------:R-:W4:Y:S01]  /*6cf0*/  LDL.64 R188, [R1+0x120] ;  /* 0x0001200001bc7983 */ /* 0x000f220000100a00 */
[----:B0-----:R-:W-:-:S03]  /*6d00*/  IMAD.WIDE R18, R2, 0x2, R198 ;  /* 0x0000000202127825 */ /* 0x001fc600078e02c6 */
[----:B------:R-:W5:Y:S01]  /*6d10*/  LDL.64 R198, [R1+0x118] ;  /* 0x0001180001c67983 */ /* 0x000f620000100a00 */
[----:B------:R-:W-:Y:S01]  /*6d20*/  HGMMA.64x64x16.F32 R152, gdesc[UR56].tnspA, R152 ;  /* 0x20e00000389879f0 */ /* 0x000fe20008700898 */
[----:B------:R-:W-:Y:S01]  /*6d30*/  R2UR UR58, R10 ;  /* 0x000000000a3a72ca */ /* 0x000fe200000e0000 */
[C---:B------:R-:W-:Y:S01]  /*6d40*/  IMAD.WIDE R10, R2.reuse, 0x2, R20 ;  /* 0x00000002020a7825 */ /* 0x040fe200078e0214 */
[----:B------:R-:W-:Y:S01]  /*6d50*/  R2UR UR59, R9 ;  /* 0x00000000093b72ca */ /* 0x000fe200000e0000 */
[----:B------:R-:W4:Y:S04]  /*6d60*/  LDL.64 R20, [R1+0x1b0] ;  /* 0x0001b00001147983 */ /* 0x000f280000100a00 */
[----:B------:R0:W4:Y:S04]  /*6d70*/  LDG.E.U16 R219, desc[UR6][R10.64] ;  /* 0x000000060adb7981 */ /* 0x000128000c1e1500 */
[----:B------:R1:W4:Y:S01]  /*6d80*/  LDG.E.U16 R9, desc[UR6][R14.64] ;  /* 0x000000060e097981 */ /* 0x000322000c1e1500 */
[----:B0-----:R-:W-:-:S03]  /*6d90*/  IMAD.WIDE R10, R2, 0x2, R194 ;  /* 0x00000002020a7825 */ /* 0x001fc600078e02c2 */
[----:B------:R-:W4:Y:S01]  /*6da0*/  LDL.64 R194, [R1+0x150] ;  /* 0x0001500001c27983 */ /* 0x000f220000100a00 */
[----:B-1----:R-:W-:-:S03]  /*6db0*/  IMAD.WIDE R14, R2, 0x2, R192 ;  /* 0x00000002020e7825 */ /* 0x002fc600078e02c0 */
[----:B------:R-:W4:Y:S04]  /*6dc0*/  LDG.E.U16 R10, desc[UR6][R10.64] ;  /* 0x000000060a0a7981 */ /* 0x000f28000c1e1500 */
[----:B------:R-:W4:Y:S04]  /*6dd0*/  LDG.E.U16 R14, desc[UR6][R14.64] ;  /* 0x000000060e0e7981 */ /* 0x000f28000c1e1500 */
[----:B------:R-:W4:Y:S04]  /*6de0*/  LDL.64 R192, [R1+0x130] ;  /* 0x0001300001c07983 */ /* 0x000f280000100a00 */
[----:B------:R0:W4:Y:S04]  /*6df0*/  LDG.E.U16 R11, desc[UR6][R12.64] ;  /* 0x000000060c0b7981 */ /* 0x000128000c1e1500 */
[----:B------:R3:W4:Y:S01]  /*6e00*/  LDG.E.U16 R15, desc[UR6][R16.64] ;  /* 0x00000006100f7981 */ /* 0x000722000c1e1500 */
[----:B0-----:R-:W-:-:S03]  /*6e10*/  IMAD.WIDE R12, R2, 0x2, R190 ;  /* 0x00000002020c7825 */ /* 0x001fc600078e02be */
[----:B------:R-:W4:Y:S01]  /*6e20*/  LDL.64 R190, [R1+0x140] ;  /* 0x0001400001be7983 */ /* 0x000f220000100a00 */
[----:B---3--:R-:W-:-:S03]  /*6e30*/  IMAD.WIDE R16, R2, 0x2, R186 ;  /* 0x0000000202107825 */ /* 0x008fc600078e02ba */
[----:B------:R-:W3:Y:S04]  /*6e40*/  LDL.64 R186, [R1+0x110] ;  /* 0x0001100001ba7983 */ /* 0x000ee80000100a00 */
[----:B------:R-:W3:Y:S04]  /*6e50*/  LDG.E.U16 R12, desc[UR6][R12.64] ;  /* 0x000000060c0c7981 */ /* 0x000ee8000c1e1500 */
[----:B------:R-:W3:Y:S04]  /*6e60*/  LDG.E.U16 R16, desc[UR6][R16.64] ;  /* 0x0000000610107981 */ /* 0x000ee8000c1e1500 */
[----:B------:R0:W3:Y:S02]  /*6e70*/  LDG.E.U16 R13, desc[UR6][R18.64] ;  /* 0x00000006120d7981 */ /* 0x0000e4000c1e1500 */
[----:B0-----:R-:W-:-:S02]  /*6e80*/  IMAD.WIDE R18, R2, 0x2, R196 ;  /* 0x0000000202127825 */ /* 0x001fc400078e02c4 */
[----:B------:R-:W3:Y:S04]  /*6e90*/  LDL.64 R196, [R1+0x108] ;  /* 0x0001080001c47983 */ /* 0x000ee80000100a00 */
[----:B------:R0:W3:Y:S02]  /*6ea0*/  LDG.E.U16 R213, desc[UR6][R18.64] ;  /* 0x0000000612d57981 */ /* 0x0000e4000c1e1500 */
[C---:B0-----:R-:W-:Y:S02]  /*6eb0*/  IMAD.WIDE R18, R2.reuse, 0x2, R206 ;  /* 0x0000000202127825 */ /* 0x041fe400078e02ce */
[----:B------:R-:W3:Y:S04]  /*6ec0*/  LDL.64 R206, [R1+0xc8] ;  /* 0x0000c80001ce7983 */ /* 0x000ee80000100a00 */
[----:B------:R-:W3:Y:S01]  /*6ed0*/  LDG.E.U16 R18, desc[UR6][R18.64] ;  /* 0x0000000612127981 */ /* 0x000ee2000c1e1500 */
[----:B--2---:R-:W-:-:S05]  /*6ee0*/  IMAD.WIDE R184, R2, 0x2, R184 ;  /* 0x0000000202b87825 */ /* 0x004fca00078e02b8 */
[----:B------:R5:W2:Y:S02]  /*6ef0*/  LDG.E.U16 R17, desc[UR6][R184.64] ;  /* 0x00000006b8117981 */ /* 0x000aa4000c1e1500 */
[C---:B-----5:R-:W-:Y:S02]  /*6f00*/  IMAD.WIDE R184, R2.reuse, 0x2, R198 ;  /* 0x0000000202b87825 */ /* 0x060fe400078e02c6 */
[----:B------:R-:W5:Y:S04]  /*6f10*/  LDL.64 R198, [R1+0xd0] ;  /* 0x0000d00001c67983 */ /* 0x000f680000100a00 */
[----:B------:R-:W2:Y:S01]  /*6f20*/  LDG.E.U16 R184, desc[UR6][R184.64] ;  /* 0x00000006b8b87981 */ /* 0x000ea2000c1e1500 */
[----:B----4-:R-:W-:-:S05]  /*6f30*/  IMAD.WIDE R20, R2, 0x2, R20 ;  /* 0x0000000202147825 */ /* 0x010fca00078e0214 */
[----:B------:R0:W4:Y:S02]  /*6f40*/  LDG.E.U16 R217, desc[UR6][R20.64] ;  /* 0x0000000614d97981 */ /* 0x000124000c1e1500 */
[C---:B0-----:R-:W-:Y:S02]  /*6f50*/  IMAD.WIDE R20, R2.reuse, 0x2, R194 ;  /* 0x0000000202147825 */ /* 0x041fe400078e02c2 */
[----:B------:R-:W5:Y:S04]  /*6f60*/  LDL.64 R194, [R1+0x100] ;  /* 0x0001000001c27983 */ /* 0x000f680000100a00 */
[----:B------:R-:W4:Y:S01]  /*6f70*/  LDG.E.U16 R20, desc[UR6][R20.64] ;  /* 0x0000000614147981 */ /* 0x000f22000c1e1500 */
[----:B---3--:R-:W-:-:S04]  /*6f80*/  IMAD.WIDE R186, R2, 0x2, R186 ;  /* 0x0000000202ba7825 */ /* 0x008fc800078e02ba */
[C---:B------:R-:W-:Y:S01]  /*6f90*/  IMAD.WIDE R190, R2.reuse, 0x2, R190 ;  /* 0x0000000202be7825 */ /* 0x040fe200078e02be */
[----:B------:R-:W3:Y:S04]  /*6fa0*/  LDG.E.U16 R185, desc[UR6][R186.64] ;  /* 0x00000006bab97981 */ /* 0x000ee8000c1e1500 */
[----:B------:R0:W3:Y:S02]  /*6fb0*/  LDG.E.U16 R21, desc[UR6][R190.64] ;  /* 0x00000006be157981 */ /* 0x0000e4000c1e1500 */
[C---:B0-----:R-:W-:Y:S02]  /*6fc0*/  IMAD.WIDE R190, R2.reuse, 0x2, R224 ;  /* 0x0000000202be7825 */ /* 0x041fe400078e02e0 */
[----:B------:R-:W2:Y:S02]  /*6fd0*/  LDL.64 R224, [R1+0xb8] ;  /* 0x0000b80001e07983 */ /* 0x000ea40000100a00 */
[----:B------:R-:W-:-:S02]  /*6fe0*/  IMAD.WIDE R22, R2, 0x2, R22 ;  /* 0x0000000202167825 */ /* 0x000fc400078e0216 */
[----:B------:R-:W4:Y:S02]  /*6ff0*/  LDG.E.U16 R190, desc[UR6][R190.64] ;  /* 0x00000006bebe7981 */ /* 0x000f24000c1e1500 */
[C---:B------:R-:W-:Y:S02]  /*7000*/  IMAD.WIDE R186, R2.reuse, 0x2, R196 ;  /* 0x0000000202ba7825 */ /* 0x040fe400078e02c4 */
[----:B------:R-:W3:Y:S04]  /*7010*/  LDL.64 R196, [R1+0xc0] ;  /* 0x0000c00001c47983 */ /* 0x000ee80000100a00 */
[----:B------:R0:W4:Y:S04]  /*7020*/  LDG.E.U16 R221, desc[UR6][R22.64] ;  /* 0x0000000616dd7981 */ /* 0x000128000c1e1500 */
[----:B------:R-:W4:Y:S01]  /*7030*/  LDG.E.U16 R186, desc[UR6][R186.64] ;  /* 0x00000006baba7981 */ /* 0x000f22000c1e1500 */
[----:B0-----:R-:W-:-:S03]  /*7040*/  IMAD.WIDE R22, R2, 0x2, R204 ;  /* 0x0000000202167825 */ /* 0x001fc600078e02cc */
[----:B------:R-:W4:Y:S04]  /*7050*/  LDL.64 R204, [R1+0xe0] ;  /* 0x0000e00001cc7983 */ /* 0x000f280000100a00 */
[----:B------:R0:W4:Y:S02]  /*7060*/  LDG.E.U16 R19, desc[UR6][R22.64] ;  /* 0x0000000616137981 */ /* 0x000124000c1e1500 */
[C---:B0-----:R-:W-:Y:S02]  /*7070*/  IMAD.WIDE R22, R2.reuse, 0x2, R192 ;  /* 0x0000000202167825 */ /* 0x041fe400078e02c0 */
[----:B------:R-:W4:Y:S02]  /*7080*/  LDL.64 R192, [R1+0xf0] ;  /* 0x0000f00001c07983 */ /* 0x000f240000100a00 */
[----:B------:R-:W-:-:S02]  /*7090*/  IMAD.WIDE R188, R2, 0x2, R188 ;  /* 0x0000000202bc7825 */ /* 0x000fc400078e02bc */
[----:B------:R-:W4:Y:S04]  /*70a0*/  LDG.E.U16 R22, desc[UR6][R22.64] ;  /* 0x0000000616167981 */ /* 0x000f28000c1e1500 */
[----:B------:R-:W4:Y:S01]  /*70b0*/  LDG.E.U16 R23, desc[UR6][R188.64] ;  /* 0x00000006bc177981 */ /* 0x000f22000c1e1500 */
[----:B-----5:R-:W-:-:S05]  /*70c0*/  IMAD.WIDE R194, R2, 0x2, R194 ;  /* 0x0000000202c27825 */ /* 0x020fca00078e02c2 */
[----:B------:R0:W5:Y:S02]  /*70d0*/  LDG.E.U16 R187, desc[UR6][R194.64] ;  /* 0x00000006c2bb7981 */ /* 0x000164000c1e1500 */
[C---:B0-----:R-:W-:Y:S02]  /*70e0*/  IMAD.WIDE R194, R2.reuse, 0x2, R206 ;  /* 0x0000000202c27825 */ /* 0x041fe400078e02ce */
[----:B------:R-:W5:Y:S04]  /*70f0*/  LDL.64 R206, [R1+0x98] ;  /* 0x0000980001ce7983 */ /* 0x000f680000100a00 */
[----:B------:R-:W5:Y:S01]  /*7100*/  LDG.E.U16 R194, desc[UR6][R194.64] ;  /* 0x00000006c2c27981 */ /* 0x000f62000c1e1500 */
[----:B---3--:R-:W-:-:S05]  /*7110*/  IMAD.WIDE R196, R2, 0x2, R196 ;  /* 0x0000000202c47825 */ /* 0x008fca00078e02c4 */
[----:B------:R2:W3:Y:S02]  /*7120*/  LDG.E.U16 R195, desc[UR6][R196.64] ;  /* 0x00000006c4c37981 */ /* 0x0004e4000c1e1500 */
[C---:B--2---:R-:W-:Y:S02]  /*7130*/  IMAD.WIDE R196, R2.reuse, 0x2, R224 ;  /* 0x0000000202c47825 */ /* 0x044fe400078e02e0 */
[----:B------:R-:W2:Y:S02]  /*7140*/  LDL.64 R224, [R1+0x80] ;  /* 0x0000800001e07983 */ /* 0x000ea40000100a00 */
[C---:B------:R-:W-:Y:S02]  /*7150*/  IMAD.WIDE R188, R2.reuse, 0x2, R228 ;  /* 0x0000000202bc7825 */ /* 0x040fe400078e02e4 */
[----:B------:R-:W3:Y:S04]  /*7160*/  LDL.64 R228, [R1+0x88] ;  /* 0x0000880001e47983 */ /* 0x000ee80000100a00 */
[----:B------:R-:W3:Y:S01]  /*7170*/  LDG.E.U16 R188, desc[UR6][R188.64] ;  /* 0x00000006bcbc7981 */ /* 0x000ee2000c1e1500 */
[----:B----4-:R-:W-:-:S03]  /*7180*/  IMAD.WIDE R204, R2, 0x2, R204 ;  /* 0x0000000202cc7825 */ /* 0x010fc600078e02cc */
[----:B------:R-:W4:Y:S01]  /*7190*/  LDG.E.U16 R196, desc[UR6][R196.64] ;  /* 0x00000006c4c47981 */ /* 0x000f22000c1e1500 */
[----:B------:R-:W-:-:S03]  /*71a0*/  IMAD.WIDE R192, R2, 0x2, R192 ;  /* 0x0000000202c07825 */ /* 0x000fc600078e02c0 */
[----:B------:R-:W4:Y:S04]  /*71b0*/  LDG.E.U16 R191, desc[UR6][R204.64] ;  /* 0x00000006ccbf7981 */ /* 0x000f28000c1e1500 */
[----:B------:R0:W4:Y:S01]  /*71c0*/  LDG.E.U16 R189, desc[UR6][R192.64] ;  /* 0x00000006c0bd7981 */ /* 0x000122000c1e1500 */
[----:B------:R-:W-:-:S04]  /*71d0*/  IMAD.WIDE R198, R2, 0x2, R198 ;  /* 0x0000000202c67825 */ /* 0x000fc800078e02c6 */
[C---:B0-----:R-:W-:Y:S02]  /*71e0*/  IMAD.WIDE R192, R2.reuse, 0x2, R208 ;  /* 0x0000000202c07825 */ /* 0x041fe400078e02d0 */
[----:B------:R-:W4:Y:S02]  /*71f0*/  LDL.64 R208, [R1+0xa0] ;  /* 0x0000a00001d07983 */ /* 0x000f240000100a00 */
[C---:B------:R-:W-:Y:S02]  /*7200*/  IMAD.WIDE R204, R2.reuse, 0x2, R240 ;  /* 0x0000000202cc7825 */ /* 0x040fe400078e02f0 */
[----:B------:R-:W4:Y:S04]  /*7210*/  LDL.64 R240, [R1+0x70] ;  /* 0x0000700001f07983 */ /* 0x000f280000100a00 */
[----:B------:R-:W4:Y:S04]  /*7220*/  LDG.E.U16 R192, desc[UR6][R192.64] ;  /* 0x00000006c0c07981 */ /* 0x000f28000c1e1500 */
[----:B------:R-:W4:Y:S04]  /*7230*/  LDG.E.U16 R197, desc[UR6][R204.64] ;  /* 0x00000006ccc57981 */ /* 0x000f28000c1e1500 */
[----:B------:R0:W4:Y:S02]  /*7240*/  LDG.E.U16 R193, desc[UR6][R198.64] ;  /* 0x00000006c6c17981 */ /* 0x000124000c1e1500 */
[----:B0-----:R-:W-:-:S02]  /*7250*/  IMAD.WIDE R198, R2, 0x2, R236 ;  /* 0x0000000202c67825 */ /* 0x001fc400078e02ec */
[----:B------:R-:W4:Y:S02]  /*7260*/  LDL.64 R236, [R1+0x60] ;  /* 0x0000600001ec7983 */ /* 0x000f240000100a00 */
[C---:B-----5:R-:W-:Y:S02]  /*7270*/  IMAD.WIDE R206, R2.reuse, 0x2, R206 ;  /* 0x0000000202ce7825 */ /* 0x060fe400078e02ce */
[----:B------:R-:W5:Y:S04]  /*7280*/  LDG.E.U16 R198, desc[UR6][R198.64] ;  /* 0x00000006c6c67981 */ /* 0x000f68000c1e1500 */
[----:B------:R2:W5:Y:S02]  /*7290*/  LDG.E.U16 R200, desc[UR6][R206.64] ;  /* 0x00000006cec87981 */ /* 0x000564000c1e1500 */
[----:B--2---:R-:W-:-:S02]  /*72a0*/  IMAD.WIDE R206, R2, 0x2, R224 ;  /* 0x0000000202ce7825 */ /* 0x004fc400078e02e0 */
[----:B------:R-:W2:Y:S02]  /*72b0*/  LDL.64 R224, [R1+0x48] ;  /* 0x0000480001e07983 */ /* 0x000ea40000100a00 */
[----:B------:R-:W-:Y:S02]  /*72c0*/  IMAD.WIDE R204, R2, 0x2, R232 ;  /* 0x0000000202cc7825 */ /* 0x000fe400078e02e8 */
[----:B------:R-:W5:Y:S04]  /*72d0*/  LDL.64 R232, [R1+0x68] ;  /* 0x0000680001e87983 */ /* 0x000f680000100a00 */
[----:B------:R3:W5:Y:S01]  /*72e0*/  LDG.E.U16 R210, desc[UR6][R204.64] ;  /* 0x00000006ccd27981 */ /* 0x000762000c1e1500 */
[----:B------:R-:W-:-:S03]  /*72f0*/  UIADD3.64 UR24, UR12, 0x300, URZ ;  /* 0x000003000c187897 */ /* 0x000fc6000fffe03f */
[----:B------:R-:W5:Y:S01]  /*7300*/  LDG.E.U16 R214, desc[UR6][R206.64] ;  /* 0x00000006ced67981 */ /* 0x000f62000c1e1500 */
[----:B---3--:R-:W-:-:S05]  /*7310*/  IMAD.WIDE R204, R2, 0x2, R228 ;  /* 0x0000000202cc7825 */ /* 0x008fca00078e02e4 */
[----:B------:R-:W-:Y:S01]  /*7320*/  HGMMA.64x64x16.F32 R152, gdesc[UR24].tnspA, R152 ;  /* 0x20e00000189879f0 */ /* 0x000fe20008700898 */
[----:B------:R-:W3:Y:S04]  /*7330*/  LDL.64 R228, [R1+0x50] ;  /* 0x0000500001e47983 */ /* 0x000ee80000100a00 */
[----:B------:R0:W3:Y:S01]  /*7340*/  LDG.E.U16 R212, desc[UR6][R204.64] ;  /* 0x00000006ccd47981 */ /* 0x0000e2000c1e1500 */
[----:B----4-:R-:W-:-:S05]  /*7350*/  IMAD.WIDE R208, R2, 0x2, R208 ;  /* 0x0000000202d07825 */ /* 0x010fca00078e02d0 */
[----:B------:R1:W4:Y:S01]  /*7360*/  LDG.E.U16 R199, desc[UR6][R208.64] ;  /* 0x00000006d0c77981 */ /* 0x000322000c1e1500 */
[C---:B0-----:R-:W-:Y:S01]  /*7370*/  IMAD.WIDE R204, R2.reuse, 0x2, R240 ;  /* 0x0000000202cc7825 */ /* 0x041fe200078e02f0 */
[----:B------:R-:W-:Y:S02]  /*7380*/  UIADD3.64 UR28, UR12, 0x380, URZ ;  /* 0x000003800c1c7897 */ /* 0x000fe4000fffe03f */
[----:B------:R-:W-:Y:S01]  /*7390*/  UIADD3.64 UR32, UR12, 0x400, URZ ;  /* 0x000004000c207897 */ /* 0x000fe2000fffe03f */
[----:B------:R-:W4:Y:S04]  /*73a0*/  LDL.64 R240, [R1+0x20] ;  /* 0x0000200001f07983 */ /* 0x000f280000100a00 */
[----:B------:R0:W4:Y:S01]  /*73b0*/  LDG.E.U16 R218, desc[UR6][R204.64] ;  /* 0x00000006ccda7981 */ /* 0x000122000c1e1500 */
[----:B-1----:R-:W-:Y:S01]  /*73c0*/  IMAD.WIDE R208, R2, 0x2, R248 ;  /* 0x0000000202d07825 */ /* 0x002fe200078e02f8 */
[----:B------:R-:W-:-:S02]  /*73d0*/  UIADD3.64 UR36, UR12, 0x480, URZ ;  /* 0x000004800c247897 */ /* 0x000fc4000fffe03f */
[----:B------:R-:W-:Y:S01]  /*73e0*/  UIADD3.64 UR40, UR12, 0x500, URZ ;  /* 0x000005000c287897 */ /* 0x000fe2000fffe03f */
[----:B------:R-:W4:Y:S04]  /*73f0*/  LDL.64 R248, [R1+0x8] ;  /* 0x0000080001f87983 */ /* 0x000f280000100a00 */
[----:B------:R1:W4:Y:S01]  /*7400*/  LDG.E.U16 R216, desc[UR6][R208.64] ;  /* 0x00000006d0d87981 */ /* 0x000322000c1e1500 */
[----:B0-----:R-:W-:-:S03]  /*7410*/  IMAD.WIDE R204, R2, 0x2, R244 ;  /* 0x0000000202cc7825 */ /* 0x001fc600078e02f4 */
[----:B------:R-:W4:Y:S01]  /*7420*/  LDL.64 R244, [R1] ;  /* 0x0000000001f47983 */ /* 0x000f220000100a00 */
[----:B-1----:R-:W-:-:S03]  /*7430*/  IMAD.WIDE R208, R2, 0x2, R236 ;  /* 0x0000000202d07825 */ /* 0x002fc600078e02ec */
[----:B------:R-:W4:Y:S04]  /*7440*/  LDL.64 R236, [R1+0x18] ;  /* 0x0000180001ec7983 */ /* 0x000f280000100a00 */
[----:B------:R2:W4:Y:S01]  /*7450*/  LDG.E.U16 R222, desc[UR6][R208.64] ;  /* 0x00000006d0de7981 */ /* 0x000522000c1e1500 */
[----:B------:R-:W-:Y:S04]  /*7460*/  HGMMA.64x64x16.F32 R152, gdesc[UR28].tnspA, R152 ;  /* 0x20e000001c9879f0 */ /* 0x000fe80008700898 */
[----:B------:R-:W-:Y:S04]  /*7470*/  HGMMA.64x64x16.F32 R152, gdesc[UR32].tnspA, R152 ;  /* 0x20e00000209879f0 */ /* 0x000fe80008700898 */
[----:B------:R-:W-:Y:S01]  /*7480*/  HGMMA.64x64x16.F32 R152, gdesc[UR36].tnspA, R152 ;  /* 0x20e00000249879f0 */ /* 0x000fe20008700898 */
[----:B--2---:R-:W-:-:S02]  /*7490*/  IMAD.WIDE R208, R2, 0x2, R224 ;  /* 0x0000000202d07825 */ /* 0x004fc400078e02e0 */
[----:B------:R-:W2:Y:S04]  /*74a0*/  LDG.E.U16 R224, desc[UR6][R204.64] ;  /* 0x00000006cce07981 */ /* 0x000ea8000c1e1500 */
[----:B------:R-:W4:Y:S01]  /*74b0*/  LDL.64 R204, [R1+0x40] ;  /* 0x0000400001cc7983 */ /* 0x000f220000100a00 */
[----:B-----5:R-:W-:-:S03]  /*74c0*/  IMAD.WIDE R206, R2, 0x2, R232 ;  /* 0x0000000202ce7825 */ /* 0x020fc600078e02e8 */
[----:B------:R-:W5:Y:S04]  /*74d0*/  LDL.64 R232, [R1+0x30] ;  /* 0x0000300001e87983 */ /* 0x000f680000100a00 */
[----:B------:R3:W2:Y:S01]  /*74e0*/  LDG.E.U16 R220, desc[UR6][R206.64] ;  /* 0x00000006cedc7981 */ /* 0x0006a2000c1e1500 */
[----:B------:R-:W-:Y:S01]  /*74f0*/  HGMMA.64x64x16.F32 R152, gdesc[UR40].tnspA, R152 ;  /* 0x20e00000289879f0 */ /* 0x000fe20008700898 */
[C---:B---3--:R-:W-:Y:S02]  /*7500*/  IMAD.WIDE R206, R2.reuse, 0x2, R228 ;  /* 0x0000000202ce7825 */ /* 0x048fe400078e02e4 */
[----:B------:R5:W3:Y:S04]  /*7510*/  LDG.E.U16 R228, desc[UR6][R208.64] ;  /* 0x00000006d0e47981 */ /* 0x000ae8000c1e1500 */
[----:B------:R-:W3:Y:S04]  /*7520*/  LDG.E.U16 R225, desc[UR6][R206.64] ;  /* 0x00000006cee17981 */ /* 0x000ee8000c1e1500 */
[----:B------:R-:W2:Y:S01]  /*7530*/  LDL.64 R206, [R1+0x38] ;  /* 0x0000380001ce7983 */ /* 0x000ea20000100a00 */
[----:B----4-:R-:W-:-:S05]  /*7540*/  IMAD.WIDE R204, R2, 0x2, R204 ;  /* 0x0000000202cc7825 */ /* 0x010fca00078e02cc */
[----:B------:R-:W4:Y:S04]  /*7550*/  LDG.E.U16 R229, desc[UR6][R204.64] ;  /* 0x00000006cce57981 */ /* 0x000f28000c1e1500 */
[----:B------:R-:W3:Y:S01]  /*7560*/  LDL.64 R204, [R1+0x28] ;  /* 0x0000280001cc7983 */ /* 0x000ee20000100a00 */
[----:B-----5:R-:W-:-:S05]  /*7570*/  IMAD.WIDE R208, R2, 0x2, R232 ;  /* 0x0000000202d07825 */ /* 0x020fca00078e02e8 */
[----:B------:R0:W5:Y:S02]  /*7580*/  LDG.E.U16 R233, desc[UR6][R208.64] ;  /* 0x00000006d0e97981 */ /* 0x000164000c1e1500 */
[----:B0-----:R-:W-:Y:S01]  /*7590*/  IMAD.WIDE R208, R2, 0x2, R236 ;  /* 0x0000000202d07825 */ /* 0x001fe200078e02ec */
[----:B------:R-:W-:-:S09]  /*75a0*/  UIADD3.64 UR44, UR12, 0x580, URZ ;  /* 0x000005800c2c7897 */ /* 0x000fd2000fffe03f */
[----:B------:R-:W-:Y:S01]  /*75b0*/  HGMMA.64x64x16.F32 R152, gdesc[UR44].tnspA, R152 ;  /* 0x20e000002c9879f0 */ /* 0x000fe20008700898 */
[----:B------:R-:W-:Y:S02]  /*75c0*/  UIADD3.64 UR48, UR12, 0x600, URZ ;  /* 0x000006000c307897 */ /* 0x000fe4000fffe03f */
[----:B------:R-:W-:-:S07]  /*75d0*/  UIADD3.64 UR52, UR12, 0x680, URZ ;  /* 0x000006800c347897 */ /* 0x000fce000fffe03f */
[----:B------:R-:W-:Y:S01]  /*75e0*/  HGMMA.64x64x16.F32 R152, gdesc[UR48].tnspA, R152 ;  /* 0x20e00000309879f0 */ /* 0x000fe20008700898 */
[----:B------:R-:W-:-:S03]  /*75f0*/  UIADD3.64 UR56, UR12, 0x700, URZ ;  /* 0x000007000c387897 */ /* 0x000fc6000fffe03f */
[----:B------:R-:W-:Y:S01]  /*7600*/  HGMMA.64x64x16.F32 R152, gdesc[UR52].tnspA, R152 ;  /* 0x20e00000349879f0 */ /* 0x000fe20008700898 */
[----:B--2---:R-:W-:-:S05]  /*7610*/  IMAD.WIDE R206, R2, 0x2, R206 ;  /* 0x0000000202ce7825 */ /* 0x004fca00078e02ce */
[----:B------:R0:W2:Y:S01]  /*7620*/  LDG.E.U16 R232, desc[UR6][R206.64] ;  /* 0x00000006cee87981 */ /* 0x0000a2000c1e1500 */
[C---:B---3--:R-:W-:Y:S01]  /*7630*/  IMAD.WIDE R204, R2.reuse, 0x2, R204 ;  /* 0x0000000202cc7825 */ /* 0x048fe200078e02cc */
[----:B------:R-:W-:Y:S04]  /*7640*/  HGMMA.64x64x16.F32 R152, gdesc[UR56].tnspA, R152, gsb0 ;  /* 0x20e00000389879f0 */ /* 0x000fe80008000898 */
[----:B------:R-:W3:Y:S04]  /*7650*/  LDG.E.U16 R236, desc[UR6][R204.64] ;  /* 0x00000006ccec7981 */ /* 0x000ee8000c1e1500 */
[----:B------:R-:W4:Y:S01]  /*7660*/  LDL.64 R204, [R1+0x10] ;  /* 0x0000100001cc7983 */ /* 0x000f220000100a00 */
[----:B0-----:R-:W-:-:S03]  /*7670*/  IMAD.WIDE R206, R2, 0x2, R240 ;  /* 0x0000000202ce7825 */ /* 0x001fc600078e02f0 */
[----:B------:R0:W5:Y:S04]  /*7680*/  LDG.E.U16 R240, desc[UR6][R208.64] ;  /* 0x00000006d0f07981 */ /* 0x000168000c1e1500 */
[----:B------:R1:W5:Y:S01]  /*7690*/  LDG.E.U16 R237, desc[UR6][R206.64] ;  /* 0x00000006ceed7981 */ /* 0x000362000c1e1500 */
[----:B0-----:R-:W-:-:S04]  /*76a0*/  IMAD.WIDE R208, R2, 0x2, R244 ;  /* 0x0000000202d07825 */ /* 0x001fc800078e02f4 */
[C---:B-1----:R-:W-:Y:S01]  /*76b0*/  IMAD.WIDE R206, R2.reuse, 0x2, R248 ;  /* 0x0000000202ce7825 */ /* 0x042fe200078e02f8 */
[----:B------:R0:W5:Y:S04]  /*76c0*/  LDG.E.U16 R245, desc[UR6][R208.64] ;  /* 0x00000006d0f57981 */ /* 0x000168000c1e1500 */
[----:B------:R1:W5:Y:S01]  /*76d0*/  LDG.E.U16 R244, desc[UR6][R206.64] ;  /* 0x00000006cef47981 */ /* 0x000362000c1e1500 */
[----:B0-----:R-:W-:-:S04]  /*76e0*/  IMAD.WIDE R208, R2, 0x2, R238 ;  /* 0x0000000202d07825 */ /* 0x001fc800078e02ee */
[C---:B-1----:R-:W-:Y:S01]  /*76f0*/  IMAD.WIDE R206, R2.reuse, 0x2, R242 ;  /* 0x0000000202ce7825 */ /* 0x042fe200078e02f2 */
[----:B------:R0:W5:Y:S04]  /*7700*/  LDG.E.U16 R250, desc[UR6][R208.64] ;  /* 0x00000006d0fa7981 */ /* 0x000168000c1e1500 */
[----:B------:R1:W5:Y:S01]  /*7710*/  LDG.E.U16 R249, desc[UR6][R206.64] ;  /* 0x00000006cef97981 */ /* 0x000362000c1e1500 */
[----:B0-----:R-:W-:-:S04]  /*7720*/  IMAD.WIDE R208, R2, 0x2, R226 ;  /* 0x0000000202d07825 */ /* 0x001fc800078e02e2 */
[C---:B-1----:R-:W-:Y:S02]  /*7730*/  IMAD.WIDE R206, R2.reuse, 0x2, R230 ;  /* 0x0000000202ce7825 */ /* 0x042fe400078e02e6 */
[----:B------:R-:W5:Y:S04]  /*7740*/  LDG.E.U16 R208, desc[UR6][R208.64] ;  /* 0x00000006d0d07981 */ /* 0x000f68000c1e1500 */
[----:B------:R0:W5:Y:S01]  /*7750*/  LDG.E.U16 R206, desc[UR6][R206.64] ;  /* 0x00000006cece7981 */ /* 0x000162000c1e1500 */
[----:B------:R-:W-:Y:S02]  /*7760*/  WARPGROUP.DEPBAR.LE gsb0, 0x0 ;  /* 0x00008000000079c5 */ /* 0x000fe40000010000 */
[----:B0-----:R-:W0:Y:S01]  /*7770*/  LDC R207, c[0x0][0x280] ;  /* 0x0000a000ffcf7b82 */ /* 0x001e220000000800 */
[----:B----4-:R-:W-:-:S05]  /*7780*/  IMAD.WIDE R204, R2, 0x2, R204 ;  /* 0x0000000202cc7825 */ /* 0x010fca00078e02cc */
[----:B------:R1:W4:Y:S02]  /*7790*/  LDG.E.U16 R241, desc[UR6][R204.64] ;  /* 0x00000006ccf17981 */ /* 0x000324000c1e1500 */
[----:B-1----:R-:W-:-:S05]  /*77a0*/  IMAD.WIDE R204, R2, 0x2, R246 ;  /* 0x0000000202cc7825 */ /* 0x002fca00078e02f6 */
[----:B------:R1:W4:Y:S02]  /*77b0*/  LDG.E.U16 R248, desc[UR6][R204.64] ;  /* 0x00000006ccf87981 */ /* 0x000324000c1e1500 */
[----:B-1----:R-:W-:-:S06]  /*77c0*/  IMAD.WIDE R204, R2, 0x2, R234 ;  /* 0x0000000202cc7825 */ /* 0x002fcc00078e02ea */
[----:B------:R-:W4:Y:S01]  /*77d0*/  LDG.E.U16 R204, desc[UR6][R204.64] ;  /* 0x00000006cccc7981 */ /* 0x000f22000c1e1500 */
[----:B------:R-:W-:Y:S06]  /*77e0*/  BAR.SYNC.DEFER_BLOCKING 0x0 ;  /* 0x0000000000007b1d */ /* 0x000fec0000010000 */
[----:B------:R1:W-:Y:S04]  /*77f0*/  STS.U16 [R5+UR4+0x11000], R9 ;  /* 0x0110000905007988 */ /* 0x0003e80008000404 */
[----:B------:R2:W-:Y:S01]  /*7800*/  STS.U16 [R5+UR4+0x11400], R10 ;  /* 0x0114000a05007988 */ /* 0x0005e20008000404 */
[----:B-1----:R-:W-:Y:S01]  /*7810*/  FMUL R9, R152, UR5 ;  /* 0x0000000598097c20 */ /* 0x002fe20008400000 */
[----:B--2---:R-:W-:-:S05]  /*7820*/  FMUL R10, R153, UR5 ;  /* 0x00000005990a7c20 */ /* 0x004fca0008400000 */
[----:B------:R-:W-:Y:S01]  /*7830*/  FMNMX R9, R9, R10, !PT ;  /* 0x0000000a09097209 */ /* 0x000fe20007800000 */
[----:B------:R-:W-:-:S05]  /*7840*/  FMUL R10, R156, UR5 ;  /* 0x000000059c0a7c20 */ /* 0x000fca0008400000 */
        /* <DEDUP_REMOVED lines=26> */
[----:B------:R-:W-:-:S05]  /*79f0*/  FMNMX R9, R10, R9, !PT ;  /* 0x000000090a097209 */ /* 0x000fca0007800000 */
[----:B------:R-:W1:Y:S04]  /*7a00*/  SHFL.BFLY PT, R10, R9, 0x2, 0x1f ;  /* 0x0c401f00090a7f89 */ /* 0x000e6800000e0000 */
[----:B------:R2:W-:Y:S04]  /*7a10*/  STS.U16 [R5+UR4+0x11800], R11 ;  /* 0x0118000b05007988 */ /* 0x0005e80008000404 */
[----:B------:R0:W-:Y:S01]  /*7a20*/  STS.U16 [R5+UR4+0x11c00], R12 ;  /* 0x011c000c05007988 */ /* 0x0001e20008000404 */
[----:B--2---:R-:W-:Y:S01]  /*7a30*/  FMUL R11, R154, UR5 ;  /* 0x000000059a0b7c20 */ /* 0x004fe20008400000 */
[----:B0-----:R-:W-:-:S05]  /*7a40*/  FMUL R12, R155, UR5 ;  /* 0x000000059b0c7c20 */ /* 0x001fca0008400000 */
[----:B------:R-:W-:Y:S01]  /*7a50*/  FMNMX R11, R11, R12, !PT ;  /* 0x0000000c0b0b7209 */ /* 0x000fe20007800000 */
[----:B------:R-:W-:Y:S01]  /*7a60*/  FMUL R12, R158, UR5 ;  /* 0x000000059e0c7c20 */ /* 0x000fe20008400000 */
[----:B-1----:R-:W-:-:S04]  /*7a70*/  FMNMX R10, R9, R10, !PT ;  /* 0x0000000a090a7209 */ /* 0x002fc80007800000 */
[----:B------:R-:W-:Y:S01]  /*7a80*/  FMNMX R11, R12, R11, !PT ;  /* 0x0000000b0c0b7209 */ /* 0x000fe20007800000 */
[----:B------:R-:W-:Y:S01]  /*7a90*/  FMUL R12, R159, UR5 ;  /* 0x000000059f0c7c20 */ /* 0x000fe20008400000 */
[----:B------:R-:W-:-:S04]  /*7aa0*/  FMUL R9, R162, UR5 ;  /* 0x00000005a2097c20 */ /* 0x000fc80008400000 */
[----:B------:R-:W-:-:S04]  /*7ab0*/  FMNMX R11, R12, R11, !PT ;  /* 0x0000000b0c0b7209 */ /* 0x000fc80007800000 */
[----:B------:R-:W-:Y:S02]  /*7ac0*/  FMNMX R11, R9, R11, !PT ;  /* 0x0000000b090b7209 */ /* 0x000fe40007800000 */
[----:B------:R-:W0:Y:S01]  /*7ad0*/  SHFL.BFLY PT, R9, R10, 0x1, 0x1f ;  /* 0x0c201f000a097f89 */ /* 0x000e2200000e0000 */
[----:B------:R-:W-:-:S05]  /*7ae0*/  FMUL R12, R163, UR5 ;  /* 0x00000005a30c7c20 */ /* 0x000fca0008400000 */
[----:B------:R-:W-:Y:S01]  /*7af0*/  FMNMX R11, R12, R11, !PT ;  /* 0x0000000b0c0b7209 */ /* 0x000fe20007800000 */
[----:B------:R-:W-:-:S05]  /*7b00*/  FMUL R12, R166, UR5 ;  /* 0x00000005a60c7c20 */ /* 0x000fca0008400000 */
[----:B------:R-:W-:Y:S01]  /*7b10*/  FMNMX R11, R12, R11, !PT ;  /* 0x0000000b0c0b7209 */ /* 0x000fe20007800000 */
[----:B------:R-:W-:-:S05]  /*7b20*/  FMUL R12, R167, UR5 ;  /* 0x00000005a70c7c20 */ /* 0x000fca0008400000 */
[----:B------:R-:W-:Y:S01]  /*7b30*/  FMNMX R11, R12, R11, !PT ;  /* 0x0000000b0c0b7209 */ /* 0x000fe20007800000 */
[----:B------:R-:W-:Y:S01]  /*7b40*/  FMUL R12, R170, UR5 ;  /* 0x00000005aa0c7c20 */ /* 0x000fe20008400000 */
[----:B0-----:R-:W-:Y:S01]  /*7b50*/  FMNMX R9, R10, R9, !PT ;  /* 0x000000090a097209 */ /* 0x001fe20007800000 */
[----:B------:R-:W-:-:S03]  /*7b60*/  FMUL R10, R171, UR5 ;  /* 0x00000005ab0a7c20 */ /* 0x000fc60008400000 */
[----:B------:R-:W-:-:S04]  /*7b70*/  FMNMX R11, R12, R11, !PT ;  /* 0x0000000b0c0b7209 */ /* 0x000fc80007800000 */
[----:B------:R-:W-:Y:S01]  /*7b80*/  FMNMX R11, R10, R11, !PT ;  /* 0x0000000b0a0b7209 */ /* 0x000fe20007800000 */
[----:B------:R-:W-:Y:S01]  /*7b90*/  FMUL R10, R174, UR5 ;  /* 0x00000005ae0a7c20 */ /* 0x000fe20008400000 */
[----:B------:R-:W-:Y:S01]  /*7ba0*/  FMUL R12, R175, UR5 ;  /* 0x00000005af0c7c20 */ /* 0x000fe20008400000 */
[----:B------:R0:W-:Y:S03]  /*7bb0*/  STS.U16 [R5+UR4+0x12000], R13 ;  /* 0x0120000d05007988 */ /* 0x0001e60008000404 */
[----:B------:R-:W-:Y:S01]  /*7bc0*/  FMNMX R11, R10, R11, !PT ;  /* 0x0000000b0a0b7209 */ /* 0x000fe20007800000 */
[----:B------:R1:W-:Y:S01]  /*7bd0*/  STS.U16 [R5+UR4+0x12400], R14 ;  /* 0x0124000e05007988 */ /* 0x0003e20008000404 */
[----:B------:R-:W-:Y:S02]  /*7be0*/  FMNMX R9, R9, R4, !PT ;  /* 0x0000000409097209 */ /* 0x000fe40007800000 */
[----:B------:R-:W-:Y:S01]  /*7bf0*/  FMNMX R12, R12, R11, !PT ;  /* 0x0000000b0c0c7209 */ /* 0x000fe20007800000 */
[----:B0-----:R-:W-:Y:S01]  /*7c00*/  FMUL R13, R178, UR5 ;  /* 0x00000005b20d7c20 */ /* 0x001fe20008400000 */
[----:B------:R0:W-:Y:S01]  /*7c10*/  STS.U16 [R5+UR4+0x12800], R15 ;  /* 0x0128000f05007988 */ /* 0x0001e20008000404 */
[----:B-1----:R-:W-:-:S03]  /*7c20*/  FMUL R14, R179, UR5 ;  /* 0x00000005b30e7c20 */ /* 0x002fc60008400000 */
[----:B------:R-:W-:Y:S01]  /*7c30*/  FMNMX R13, R13, R12, !PT ;  /* 0x0000000c0d0d7209 */ /* 0x000fe20007800000 */
[----:B------:R-:W-:-:S03]  /*7c40*/  FFMA R152, R152, UR5, -R9 ;  /* 0x0000000598987c23 */ /* 0x000fc60008000809 */
[----:B------:R-:W-:Y:S01]  /*7c50*/  FMNMX R14, R14, R13, !PT ;  /* 0x0000000d0e0e7209 */ /* 0x000fe20007800000 */
[----:B0-----:R-:W-:Y:S01]  /*7c60*/  FMUL R15, R182, UR5 ;  /* 0x00000005b60f7c20 */ /* 0x001fe20008400000 */
[----:B------:R-:W-:Y:S01]  /*7c70*/  FMUL R10, R152, 1.4426950216293334961 ;  /* 0x3fb8aa3b980a7820 */ /* 0x000fe20000400000 */
[----:B------:R-:W-:-:S03]  /*7c80*/  FMUL R152, R183, UR5 ;  /* 0x00000005b7987c20 */ /* 0x000fc60008400000 */
[----:B------:R-:W-:Y:S01]  /*7c90*/  FMNMX R15, R15, R14, !PT ;  /* 0x0000000e0f0f7209 */ /* 0x000fe20007800000 */
[----:B------:R-:W-:-:S03]  /*7ca0*/  FFMA R153, R153, UR5, -R9 ;  /* 0x0000000599997c23 */ /* 0x000fc60008000809 */
[----:B------:R-:W-:Y:S01]  /*7cb0*/  FMNMX R152, R152, R15, !PT ;  /* 0x0000000f98987209 */ /* 0x000fe20007800000 */
[----:B------:R-:W-:-:S04]  /*7cc0*/  FMUL R11, R153, 1.4426950216293334961 ;  /* 0x3fb8aa3b990b7820 */ /* 0x000fc80000400000 */
[----:B------:R-:W0:Y:S01]  /*7cd0*/  SHFL.BFLY PT, R153, R152, 0x2, 0x1f ;  /* 0x0c401f0098997f89 */ /* 0x000e2200000e0000 */
[--C-:B------:R-:W-:Y:S01]  /*7ce0*/  FFMA R156, R156, UR5, -R9.reuse ;  /* 0x000000059c9c7c23 */ /* 0x100fe20008000809 */
[----:B------:R-:W-:-:S03]  /*7cf0*/  FFMA R157, R157, UR5, -R9 ;  /* 0x000000059d9d7c23 */ /* 0x000fc60008000809 */
[----:B------:R-:W-:Y:S01]  /*7d00*/  FMUL R12, R156, 1.4426950216293334961 ;  /* 0x3fb8aa3b9c0c7820 */ /* 0x000fe20000400000 */
[----:B------:R-:W-:Y:S01]  /*7d10*/  FFMA R156, R168, UR5, -R9 ;  /* 0x00000005a89c7c23 */ /* 0x000fe20008000809 */
[----:B------:R-:W-:-:S03]  /*7d20*/  FMUL R13, R157, 1.4426950216293334961 ;  /* 0x3fb8aa3b9d0d7820 */ /* 0x000fc60000400000 */
[----:B------:R-:W-:Y:S01]  /*7d30*/  FMUL R156, R156, 1.4426950216293334961 ;  /* 0x3fb8aa3b9c9c7820 */ /* 0x000fe20000400000 */
[----:B------:R-:W-:-:S03]  /*7d40*/  FFMA R157, R169, UR5, -R9 ;  /* 0x00000005a99d7c23 */ /* 0x000fc60008000809 */
[----:B------:R1:W-:Y:S02]  /*7d50*/  MUFU.EX2 R169, R156 ;  /* 0x0000009c00a97308 */ /* 0x0003e40000000800 */
[--C-:B-1----:R-:W-:Y:S01]  /*7d60*/  FFMA R156, R172, UR5, -R9.reuse ;  /* 0x00000005ac9c7c23 */ /* 0x102fe20008000809 */
[----:B0-----:R-:W-:Y:S01]  /*7d70*/  FMNMX R153, R152, R153, !PT ;  /* 0x0000009998997209 */ /* 0x001fe20007800000 */
[----:B------:R-:W-:Y:S02]  /*7d80*/  FFMA R152, R173, UR5, -R9 ;  /* 0x00000005ad987c23 */ /* 0x000fe40008000809 */
[----:B------:R-:W-:-:S04]  /*7d90*/  FMUL R156, R156, 1.4426950216293334961 ;  /* 0x3fb8aa3b9c9c7820 */ /* 0x000fc80000400000 */
[----:B------:R0:W-:Y:S02]  /*7da0*/  MUFU.EX2 R173, R156 ;  /* 0x0000009c00ad7308 */ /* 0x0001e40000000800 */
[----:B0-----:R-:W-:Y:S02]  /*7db0*/  FMUL R156, R152, 1.4426950216293334961 ;  /* 0x3fb8aa3b989c7820 */ /* 0x001fe40000400000 */
[----:B------:R-:W0:Y:S01]  /*7dc0*/  SHFL.BFLY PT, R152, R153, 0x1, 0x1f ;  /* 0x0c201f0099987f89 */ /* 0x000e2200000e0000 */
[----:B------:R-:W-:-:S04]  /*7dd0*/  FFMA R181, R181, UR5, -R9 ;  /* 0x00000005b5b57c23 */ /* 0x000fc80008000809 */
[----:B------:R-:W-:Y:S01]  /*7de0*/  FMUL R181, R181, 1.4426950216293334961 ;  /* 0x3fb8aa3bb5b57820 */ /* 0x000fe20000400000 */
[----:B------:R-:W-:Y:S04]  /*7df0*/  STS.U16 [R5+UR4+0x10000], R223 ;  /* 0x010000df05007988 */ /* 0x000fe80008000404 */
[----:B------:R-:W-:Y:S04]  /*7e00*/  STS.U16 [R5+UR4+0x10400], R219 ;  /* 0x010400db05007988 */ /* 0x000fe80008000404 */
[----:B------:R-:W-:Y:S04]  /*7e10*/  STS.U16 [R5+UR4+0x10800], R215 ;  /* 0x010800d705007988 */ /* 0x000fe80008000404 */
[----:B------:R-:W-:Y:S04]  /*7e20*/  STS.U16 [R5+UR4+0x10c00], R211 ;  /* 0x010c00d305007988 */ /* 0x000fe80008000404 */
[----:B------:R-:W-:Y:S01]  /*7e30*/  STS.U16 [R5+UR4+0x12c00], R184 ;  /* 0x012c00b805007988 */ /* 0x000fe20008000404 */
[----:B0-----:R-:W-:Y:S01]  /*7e40*/  FMNMX R152, R153, R152, !PT ;  /* 0x0000009899987209 */ /* 0x001fe20007800000 */
[----:B------:R-:W-:-:S02]  /*7e50*/  FADD R153, -R9, R4 ;  /* 0x0000000409997221 */ /* 0x000fc40000000100 */
[----:B------:R0:W-:Y:S01]  /*7e60*/  STS.U16 [R5+UR4+0x13000], R186 ;  /* 0x013000ba05007988 */ /* 0x0001e20008000404 */
[----:B------:R1:W-:Y:S03]  /*7e70*/  MUFU.EX2 R4, R181 ;  /* 0x000000b500047308 */ /* 0x0003e60000000800 */
[----:B------:R-:W-:Y:S04]  /*7e80*/  STS.U16 [R5+UR4+0x13400], R188 ;  /* 0x013400bc05007988 */ /* 0x000fe80008000404 */
[----:B------:R-:W-:Y:S04]  /*7e90*/  STS.U16 [R5+UR4+0x13800], R190 ;  /* 0x013800be05007988 */ /* 0x000fe80008000404 */
[----:B------:R-:W-:Y:S01]  /*7ea0*/  STS.U16 [R5+UR4+0x13c00], R192 ;  /* 0x013c00c005007988 */ /* 0x000fe20008000404 */
[----:B-1----:R-:W-:-:S03]  /*7eb0*/  FMNMX R181, R152, R6, !PT ;  /* 0x0000000698b57209 */ /* 0x002fc60007800000 */
        /* <DEDUP_REMOVED lines=11> */
[----:B-----5:R-:W-:Y:S04]  /*7f70*/  STS.U16 [R5+UR4+0x16c00], R240 ;  /* 0x016c00f005007988 */ /* 0x020fe80008000404 */
[----:B------:R-:W-:Y:S04]  /*7f80*/  STS.U16 [R5+UR4+0x17000], R244 ;  /* 0x017000f405007988 */ /* 0x000fe80008000404 */
[----:B----4-:R-:W-:Y:S04]  /*7f90*/  STS.U16 [R5+UR4+0x17400], R248 ;  /* 0x017400f805007988 */ /* 0x010fe80008000404 */
        /* <DEDUP_REMOVED lines=34> */
[----:B------:R-:W-:Y:S01]  /*81c0*/  FMUL R153, R153, 1.4426950216293334961 ;  /* 0x3fb8aa3b99997820 */ /* 0x000fe20000400000 */
[----:B------:R2:W-:Y:S06]  /*81d0*/  MEMBAR.ALL.CTA ;  /* 0x0000000000007992 */ /* 0x0005ec0000008000 */
[----:B--2---:R-:W2:Y:S01]  /*81e0*/  FENCE.VIEW.ASYNC.S ;  /* 0x00000000000073c6 */ /* 0x004ea20000000000 */
[----:B------:R-:W-:Y:S01]  /*81f0*/  FMUL R157, R157, 1.4426950216293334961 ;  /* 0x3fb8aa3b9d9d7820 */ /* 0x000fe20000400000 */
[--C-:B------:R-:W-:Y:S01]  /*8200*/  FFMA R152, R170, UR5, -R181.reuse ;  /* 0x00000005aa987c23 */ /* 0x100fe200080008b5 */
[----:B0-----:R0:W3:Y:S01]  /*8210*/  MUFU.EX2 R186, R153 ;  /* 0x0000009900ba7308 */ /* 0x0010e20000000800 */
[----:B------:R-:W-:-:S02]  /*8220*/  FFMA R154, R154, UR5, -R181 ;  /* 0x000000059a9a7c23 */ /* 0x000fc400080008b5 */
[----:B------:R-:W-:-:S05]  /*8230*/  FMUL R152, R152, 1.4426950216293334961 ;  /* 0x3fb8aa3b98987820 */ /* 0x000fca0000400000 */
[----:B------:R4:W-:Y:S01]  /*8240*/  MUFU.EX2 R172, R157 ;  /* 0x0000009d00ac7308 */ /* 0x0009e20000000800 */
[----:B0-----:R-:W-:Y:S01]  /*8250*/  FFMA R153, R171, UR5, -R181 ;  /* 0x00000005ab997c23 */ /* 0x001fe200080008b5 */
[----:B------:R-:W-:-:S03]  /*8260*/  FMUL R154, R154, 1.4426950216293334961 ;  /* 0x3fb8aa3b9a9a7820 */ /* 0x000fc60000400000 */
[----:B------:R-:W-:Y:S01]  /*8270*/  FMUL R153, R153, 1.4426950216293334961 ;  /* 0x3fb8aa3b99997820 */ /* 0x000fe20000400000 */
[--C-:B----4-:R-:W-:Y:S02]  /*8280*/  FFMA R157, R176, UR5, -R9.reuse ;  /* 0x00000005b09d7c23 */ /* 0x110fe40008000809 */
[----:B------:R0:W-:Y:S01]  /*8290*/  MUFU.EX2 R171, R152 ;  /* 0x0000009800ab7308 */ /* 0x0001e20000000800 */
[----:B-1----:R-:W-:Y:S01]  /*82a0*/  FADD R19, -R181, R6 ;  /* 0x00000006b5137221 */ /* 0x002fe20000000100 */
[----:B------:R-:W-:Y:S01]  /*82b0*/  FMUL R157, R157, 1.4426950216293334961 ;  /* 0x3fb8aa3b9d9d7820 */ /* 0x000fe20000400000 */
[--C-:B------:R-:W-:Y:S01]  /*82c0*/  FFMA R160, R160, UR5, -R9.reuse ;  /* 0x00000005a0a07c23 */ /* 0x100fe20008000809 */
[--C-:B------:R-:W-:Y:S01]  /*82d0*/  FFMA R161, R161, UR5, -R9.reuse ;  /* 0x00000005a1a17c23 */ /* 0x100fe20008000809 */
[----:B------:R-:W-:Y:S01]  /*82e0*/  FFMA R205, R164, UR5, -R9 ;  /* 0x00000005a4cd7c23 */ /* 0x000fe20008000809 */
[--C-:B------:R-:W-:Y:S02]  /*82f0*/  FFMA R179, R179, UR5, -R181.reuse ;  /* 0x00000005b3b37c23 */ /* 0x100fe400080008b5 */
[----:B------:R1:W-:Y:S01]  /*8300*/  MUFU.EX2 R176, R156 ;  /* 0x0000009c00b07308 */ /* 0x0003e20000000800 */
[--C-:B0-----:R-:W-:Y:S01]  /*8310*/  FFMA R152, R174, UR5, -R181.reuse ;  /* 0x00000005ae987c23 */ /* 0x101fe200080008b5 */
[----:B------:R-:W-:Y:S01]  /*8320*/  FFMA R182, R182, UR5, -R181 ;  /* 0x00000005b6b67c23 */ /* 0x000fe200080008b5 */
[----:B------:R-:W-:Y:S01]  /*8330*/  FFMA R165, R165, UR5, -R9 ;  /* 0x00000005a5a57c23 */ /* 0x000fe20008000809 */
[--C-:B------:R-:W-:Y:S01]  /*8340*/  FFMA R155, R155, UR5, -R181.reuse ;  /* 0x000000059b9b7c23 */ /* 0x100fe200080008b5 */
[----:B------:R-:W-:-:S03]  /*8350*/  FFMA R158, R158, UR5, -R181 ;  /* 0x000000059e9e7c23 */ /* 0x000fc600080008b5 */
[----:B------:R0:W-:Y:S01]  /*8360*/  MUFU.EX2 R174, R153 ;  /* 0x0000009900ae7308 */ /* 0x0001e20000000800 */
[----:B-1----:R-:W-:Y:S01]  /*8370*/  FFMA R156, R177, UR5, -R9 ;  /* 0x00000005b19c7c23 */ /* 0x002fe20008000809 */
[--C-:B------:R-:W-:Y:S01]  /*8380*/  FFMA R159, R159, UR5, -R181.reuse ;  /* 0x000000059f9f7c23 */ /* 0x100fe200080008b5 */
[--C-:B------:R-:W-:Y:S01]  /*8390*/  FFMA R162, R162, UR5, -R181.reuse ;  /* 0x00000005a2a27c23 */ /* 0x100fe200080008b5 */
[--C-:B------:R-:W-:Y:S01]  /*83a0*/  FFMA R163, R163, UR5, -R181.reuse ;  /* 0x00000005a3a37c23 */ /* 0x100fe200080008b5 */
[--C-:B------:R-:W-:Y:S01]  /*83b0*/  FFMA R166, R166, UR5, -R181.reuse ;  /* 0x00000005a6a67c23 */ /* 0x100fe200080008b5 */
[--C-:B------:R-:W-:Y:S01]  /*83c0*/  FFMA R167, R167, UR5, -R181.reuse ;  /* 0x00000005a7a77c23 */ /* 0x100fe200080008b5 */
[--C-:B------:R-:W-:Y:S01]  /*83d0*/  FFMA R183, R183, UR5, -R181.reuse ;  /* 0x00000005b7b77c23 */ /* 0x100fe200080008b5 */
[----:B------:R1:W-:Y:S01]  /*83e0*/  MUFU.EX2 R177, R157 ;  /* 0x0000009d00b17308 */ /* 0x0003e20000000800 */
[----:B0-----:R-:W-:Y:S01]  /*83f0*/  FFMA R153, R178, UR5, -R181 ;  /* 0x00000005b2997c23 */ /* 0x001fe200080008b5 */
[----:B------:R-:W-:Y:S01]  /*8400*/  FMUL R19, R19, 1.4426950216293334961 ;  /* 0x3fb8aa3b13137820 */ /* 0x000fe20000400000 */
[----:B------:R-:W-:Y:S01]  /*8410*/  FMUL R14, R160, 1.4426950216293334961 ;  /* 0x3fb8aa3ba00e7820 */ /* 0x000fe20000400000 */
[----:B------:R-:W-:Y:S01]  /*8420*/  FMUL R15, R161, 1.4426950216293334961 ;  /* 0x3fb8aa3ba10f7820 */ /* 0x000fe20000400000 */
[----:B------:R-:W-:-:S03]  /*8430*/  FMUL R205, R205, 1.4426950216293334961 ;  /* 0x3fb8aa3bcdcd7820 */ /* 0x000fc60000400000 */
[----:B------:R0:W-:Y:S01]  /*8440*/  MUFU.EX2 R188, R154 ;  /* 0x0000009a00bc7308 */ /* 0x0001e20000000800 */
[----:B-1----:R-:W-:Y:S01]  /*8450*/  FFMA R157, R180, UR5, -R9 ;  /* 0x00000005b49d7c23 */ /* 0x002fe20008000809 */
[----:B------:R-:W-:Y:S01]  /*8460*/  FMUL R16, R153, 1.4426950216293334961 ;  /* 0x3fb8aa3b99107820 */ /* 0x000fe20000400000 */
[----:B------:R-:W-:Y:S01]  /*8470*/  FMUL R17, R179, 1.4426950216293334961 ;  /* 0x3fb8aa3bb3117820 */ /* 0x000fe20000400000 */
[----:B------:R-:W-:Y:S01]  /*8480*/  FMUL R18, R182, 1.4426950216293334961 ;  /* 0x3fb8aa3bb6127820 */ /* 0x000fe20000400000 */
[----:B------:R-:W-:Y:S01]  /*8490*/  FMUL R165, R165, 1.4426950216293334961 ;  /* 0x3fb8aa3ba5a57820 */ /* 0x000fe20000400000 */
[----:B0-----:R-:W-:Y:S01]  /*84a0*/  FFMA R154, R175, UR5, -R181 ;  /* 0x00000005af9a7c23 */ /* 0x001fe200080008b5 */
[----:B------:R-:W-:Y:S01]  /*84b0*/  FMUL R156, R156, 1.4426950216293334961 ;  /* 0x3fb8aa3b9c9c7820 */ /* 0x000fe20000400000 */
        /* <DEDUP_REMOVED lines=11> */
[----:B------:R-:W0:Y:S08]  /*8570*/  MUFU.EX2 R19, R19 ;  /* 0x0000001300137308 */ /* 0x000e300000000800 */
[----:B------:R-:W-:Y:S08]  /*8580*/  MUFU.EX2 R10, R10 ;  /* 0x0000000a000a7308 */ /* 0x000ff00000000800 */
[----:B------:R-:W1:Y:S08]  /*8590*/  MUFU.EX2 R11, R11 ;  /* 0x0000000b000b7308 */ /* 0x000e700000000800 */
[----:B------:R-:W-:Y:S08]  /*85a0*/  MUFU.EX2 R12, R12 ;  /* 0x0000000c000c7308 */ /* 0x000ff00000000800 */
[----:B------:R-:W4:Y:S08]  /*85b0*/  MUFU.EX2 R13, R13 ;  /* 0x0000000d000d7308 */ /* 0x000f300000000800 */
[----:B------:R-:W-:Y:S08]  /*85c0*/  MUFU.EX2 R14, R14 ;  /* 0x0000000e000e7308 */ /* 0x000ff00000000800 */
[----:B------:R-:W-:Y:S08]  /*85d0*/  MUFU.EX2 R15, R15 ;  /* 0x0000000f000f7308 */ /* 0x000ff00000000800 */
[----:B------:R-:W-:Y:S08]  /*85e0*/  MUFU.EX2 R205, R205 ;  /* 0x000000cd00cd7308 */ /* 0x000ff00000000800 */
[----:B------:R-:W-:Y:S08]  /*85f0*/  MUFU.EX2 R168, R165 ;  /* 0x000000a500a87308 */ /* 0x000ff00000000800 */
[----:B------:R-:W-:Y:S08]  /*8600*/  MUFU.EX2 R180, R156 ;  /* 0x0000009c00b47308 */ /* 0x000ff00000000800 */
[----:B------:R-:W-:Y:S08]  /*8610*/  MUFU.EX2 R184, R157 ;  /* 0x0000009d00b87308 */ /* 0x000ff00000000800 */
[----:B------:R-:W5:Y:S08]  /*8620*/  MUFU.EX2 R190, R155 ;  /* 0x0000009b00be7308 */ /* 0x000f700000000800 */
[----:B------:R-:W-:Y:S08]  /*8630*/  MUFU.EX2 R192, R158 ;  /* 0x0000009e00c07308 */ /* 0x000ff00000000800 */
[----:B------:R-:W2:Y:S08]  /*8640*/  MUFU.EX2 R194, R159 ;  /* 0x0000009f00c27308 */ /* 0x000eb00000000800 */
[----:B------:R-:W-:Y:S08]  /*8650*/  MUFU.EX2 R196, R162 ;  /* 0x000000a200c47308 */ /* 0x000ff00000000800 */
[----:B------:R-:W2:Y:S08]  /*8660*/  MUFU.EX2 R198, R163 ;  /* 0x000000a300c67308 */ /* 0x000eb00000000800 */
[----:B------:R-:W-:Y:S08]  /*8670*/  MUFU.EX2 R200, R166 ;  /* 0x000000a600c87308 */ /* 0x000ff00000000800 */
[----:B------:R-:W2:Y:S08]  /*8680*/  MUFU.EX2 R170, R167 ;  /* 0x000000a700aa7308 */ /* 0x000eb00000000800 */
[----:B------:R1:W-:Y:S08]  /*8690*/  MUFU.EX2 R175, R152 ;  /* 0x0000009800af7308 */ /* 0x0003f00000000800 */
[----:B------:R4:W2:Y:S08]  /*86a0*/  MUFU.EX2 R178, R154 ;  /* 0x0000009a00b27308 */ /* 0x0008b00000000800 */
[----:B------:R-:W-:Y:S08]  /*86b0*/  MUFU.EX2 R16, R16 ;  /* 0x0000001000107308 */ /* 0x000ff00000000800 */
[----:B------:R-:W2:Y:S08]  /*86c0*/  MUFU.EX2 R17, R17 ;  /* 0x0000001100117308 */ /* 0x000eb00000000800 */
[----:B------:R-:W-:Y:S08]  /*86d0*/  MUFU.EX2 R18, R18 ;  /* 0x0000001200127308 */ /* 0x000ff00000000800 */
[----:B------:R-:W2:Y:S01]  /*86e0*/  MUFU.EX2 R6, R183 ;  /* 0x000000b700067308 */ /* 0x000ea20000000800 */
[-C--:B---3--:R-:W-:Y:S01]  /*86f0*/  FMUL R24, R24, R186.reuse ;  /* 0x000000ba18187220 */ /* 0x088fe20000400000 */
[-C--:B------:R-:W-:Y:S01]  /*8700*/  FMUL R25, R25, R186.reuse ;  /* 0x000000ba19197220 */ /* 0x080fe20000400000 */
        /* <DEDUP_REMOVED lines=61> */
[----:B------:R-:W-:Y:S01]  /*8ae0*/  FMUL R149, R149, R186 ;  /* 0x000000ba95957220 */ /* 0x000fe20000400000 */
[-C--:B0-----:R-:W-:Y:S01]  /*8af0*/  FMUL R26, R26, R19.reuse ;  /* 0x000000131a1a7220 */ /* 0x081fe20000400000 */
        /* <DEDUP_REMOVED lines=63> */
[----:B-1----:R-:W-:-:S02]  /*8ef0*/  F2FP.F16.F32.PACK_AB R152, R11, R10 ;  /* 0x0000000a0b98723e */ /* 0x002fc400000000ff */
[----:B----4-:R-:W-:Y:S02]  /*8f00*/  F2FP.F16.F32.PACK_AB R154, R13, R12 ;  /* 0x0000000c0d9a723e */ /* 0x010fe400000000ff */
[----:B-----5:R-:W-:Y:S02]  /*8f10*/  F2FP.F16.F32.PACK_AB R153, R190, R188 ;  /* 0x000000bcbe99723e */ /* 0x020fe400000000ff */
[----:B--2---:R-:W-:Y:S02]  /*8f20*/  F2FP.F16.F32.PACK_AB R155, R194, R192 ;  /* 0x000000c0c29b723e */ /* 0x004fe400000000ff */
[----:B------:R-:W-:Y:S02]  /*8f30*/  F2FP.F16.F32.PACK_AB R156, R15, R14 ;  /* 0x0000000e0f9c723e */ /* 0x000fe400000000ff */
[----:B------:R-:W-:Y:S02]  /*8f40*/  F2FP.F16.F32.PACK_AB R157, R198, R196 ;  /* 0x000000c4c69d723e */ /* 0x000fe400000000ff */
[----:B------:R-:W-:-:S02]  /*8f50*/  F2FP.F16.F32.PACK_AB R158, R168, R205 ;  /* 0x000000cda89e723e */ /* 0x000fc400000000ff */
[----:B------:R-:W-:Y:S02]  /*8f60*/  F2FP.F16.F32.PACK_AB R159, R170, R200 ;  /* 0x000000c8aa9f723e */ /* 0x000fe400000000ff */
[----:B------:R-:W-:Y:S02]  /*8f70*/  F2FP.F16.F32.PACK_AB R160, R172, R169 ;  /* 0x000000a9aca0723e */ /* 0x000fe400000000ff */
[----:B------:R-:W-:Y:S02]  /*8f80*/  F2FP.F16.F32.PACK_AB R161, R174, R171 ;  /* 0x000000abaea1723e */ /* 0x000fe400000000ff */
[----:B------:R-:W-:Y:S02]  /*8f90*/  F2FP.F16.F32.PACK_AB R162, R176, R173 ;  /* 0x000000adb0a2723e */ /* 0x000fe400000000ff */
[----:B------:R-:W-:Y:S02]  /*8fa0*/  F2FP.F16.F32.PACK_AB R163, R178, R175 ;  /* 0x000000afb2a3723e */ /* 0x000fe400000000ff */
[----:B------:R-:W-:-:S02]  /*8fb0*/  F2FP.F16.F32.PACK_AB R164, R180, R177 ;  /* 0x000000b1b4a4723e */ /* 0x000fc400000000ff */
[----:B------:R-:W-:Y:S02]  /*8fc0*/  F2FP.F16.F32.PACK_AB R165, R17, R16 ;  /* 0x0000001011a5723e */ /* 0x000fe400000000ff */
[----:B------:R-:W-:Y:S02]  /*8fd0*/  F2FP.F16.F32.PACK_AB R166, R4, R184 ;  /* 0x000000b804a6723e */ /* 0x000fe400000000ff */
[----:B------:R-:W-:Y:S01]  /*8fe0*/  F2FP.F16.F32.PACK_AB R167, R6, R18 ;  /* 0x0000001206a7723e */ /* 0x000fe200000000ff */
[----:B------:R-:W-:Y:S06]  /*8ff0*/  BAR.SYNC.DEFER_BLOCKING 0x0 ;  /* 0x0000000000007b1d */ /* 0x000fec0000010000 */
[----:B------:R-:W-:-:S06]  /*9000*/  WARPGROUP.ARRIVE ;  /* 0x00000000000079c5 */ /* 0x000fcc0000000000 */
[----:B------:R-:W-:-:S15]  /*9010*/  HGMMA.64x256x16.F32 R24, R152, gdesc[UR8], R24 ;  /* 0x03e0000898187df0 */ /* 0x000fde0008700818 */
[----:B------:R-:W-:-:S13]  /*9020*/  NOP ;  /* 0x0000000000007918 */ /* 0x000fda0000000000 */
[----:B------:R-:W-:-:S15]  /*9030*/  HGMMA.64x256x16.F32 R24, R156, gdesc[UR12], R24 ;  /* 0x03e0000c9c187df0 */ /* 0x000fde0008700818 */
[----:B------:R-:W-:-:S13]  /*9040*/  NOP ;  /* 0x0000000000007918 */ /* 0x000fda0000000000 */
[----:B------:R-:W-:Y:S01]  /*9050*/  HGMMA.64x256x16.F32 R24, R160, gdesc[UR16], R24 ;  /* 0x03e00010a0187df0 */ /* 0x000fe20008700818 */
[----:B------:R-:W-:Y:S01]  /*9060*/  FADD R10, R10, R11 ;  /* 0x0000000b0a0a7221 */ /* 0x000fe20000000000 */
[----:B------:R-:W-:-:S03]  /*9070*/  FADD R188, R188, R190 ;  /* 0x000000bebcbc7221 */ /* 0x000fc60000000000 */
        /* <DEDUP_REMOVED lines=27> */
[----:B------:R-:W-:Y:S01]  /*9230*/  FADD R188, R6, R188 ;  /* 0x000000bc06bc7221 */ /* 0x000fe20000000000 */
[----:B------:R-:W-:Y:S03]  /*9240*/  HGMMA.64x256x16.F32 R24, R164, gdesc[UR20], R24, gsb0 ;  /* 0x03e00014a4187df0 */ /* 0x000fe60008000818 */
[----:B------:R-:W0:Y:S04]  /*9250*/  SHFL.BFLY PT, R4, R10, 0x2, 0x1f ;  /* 0x0c401f000a047f89 */ /* 0x000e2800000e0000 */
[----:B------:R-:W1:Y:S01]  /*9260*/  SHFL.BFLY PT, R6, R188, 0x2, 0x1f ;  /* 0x0c401f00bc067f89 */ /* 0x000e6200000e0000 */
[----:B------:R-:W-:Y:S01]  /*9270*/  UIADD3 UR60, UR60, 0x40, URZ ;  /* 0x000000403c3c7890 */ /* 0x000fe2000fffe03f */
[----:B0-----:R-:W-:Y:S01]  /*9280*/  FADD R4, R10, R4 ;  /* 0x000000040a047221 */ /* 0x001fe20000000000 */
[----:B-1----:R-:W-:-:S04]  /*9290*/  FADD R6, R188, R6 ;  /* 0x00000006bc067221 */ /* 0x002fc80000000000 */
[----:B------:R-:W0:Y:S04]  /*92a0*/  SHFL.BFLY PT, R10, R4, 0x1, 0x1f ;  /* 0x0c201f00040a7f89 */ /* 0x000e2800000e0000 */
[----:B------:R-:W1:Y:S01]  /*92b0*/  SHFL.BFLY PT, R11, R6, 0x1, 0x1f ;  /* 0x0c201f00060b7f89 */ /* 0x000e6200000e0000 */
[----:B------:R-:W-:Y:S01]  /*92c0*/  ISETP.LE.AND P0, PT, R207, UR60, PT ;  /* 0x0000003ccf007c0c */ /* 0x000fe2000bf03270 */
[----:B------:R-:W-:Y:S02]  /*92d0*/  IMAD R2, R251, 0x40, R2 ;  /* 0x00000040fb027824 */ /* 0x000fe400078e0202 */
[----:B------:R-:W-:Y:S02]  /*92e0*/  IMAD R3, R201, 0x40, R3 ;  /* 0x00000040c9037824 */ /* 0x000fe400078e0203 */
[----:B0-----:R-:W-:Y:S01]  /*92f0*/  FADD R10, R4, R10 ;  /* 0x0000000a040a7221 */ /* 0x001fe20000000000 */
[----:B-1----:R-:W-:-:S03]  /*9300*/  FADD R11, R6, R11 ;  /* 0x0000000b060b7221 */ /* 0x002fc60000000000 */
[----:B------:R-:W-:Y:S01]  /*9310*/  FFMA R7, R186, R7, R10 ;  /* 0x00000007ba077223 */ /* 0x000fe2000000000a */
[----:B------:R-:W-:Y:S02]  /*9320*/  IMAD.MOV.U32 R10, RZ, RZ, R181 ;  /* 0x000000ffff0a7224 */ /* 0x000fe400078e00b5 */
[----:B------:R-:W-:Y:S01]  /*9330*/  FFMA R8, R19, R8, R11 ;  /* 0x0000000813087223 */ /* 0x000fe2000000000b */
[----:B------:R-:W-:Y:S02]  /*9340*/  IMAD.MOV.U32 R4, RZ, RZ, R9 ;  /* 0x000000ffff047224 */ /* 0x000fe400078e0009 */
[----:B------:R-:W-:Y:S01]  /*9350*/  IMAD.MOV.U32 R6, RZ, RZ, R181 ;  /* 0x000000ffff067224 */ /* 0x000fe200078e00b5 */
[----:B------:R-:W-:Y:S02]  /*9360*/  WARPGROUP.DEPBAR.LE gsb0, 0x0 ;  /* 0x00008000000079c5 */ /* 0x000fe40000010000 */
[----:B------:R-:W-:Y:S05]  /*9370*/  @!P0 BRA `(.L_x_1) ;  /* 0xffffffc400288947 */ /* 0x000fea000383ffff */
.L_x_0:
[----:B------:R-:W-:Y:S01]  /*9380*/  FMUL R0, R151, 0.25 ;  /* 0x3e80000097007820 */ /* 0x000fe20000400000 */
[----:B------:R-:W-:Y:S01]  /*9390*/  FSETP.GT.AND P0, PT, |R8|, 8.50705917302346158658e+37, PT ;  /* 0x7e8000000800780b */ /* 0x000fe20003f04200 */
[----:B------:R-:W-:Y:S01]  /*93a0*/  FMUL R3, R150, 0.25 ;  /* 0x3e80000096037820 */ /* 0x000fe20000400000 */
[----:B------:R-:W-:Y:S01]  /*93b0*/  FMUL R2, R143, 0.25 ;  /* 0x3e8000008f027820 */ /* 0x000fe20000400000 */
[----:B------:R-:W-:Y:S01]  /*93c0*/  FMUL R5, R26, 0.25 ;  /* 0x3e8000001a057820 */ /* 0x000fe20000400000 */
[----:B------:R-:W-:Y:S01]  /*93d0*/  FSEL R151, R0, R151, P0 ;  /* 0x0000009700977208 */ /* 0x000fe20000000000 */
        /* <DEDUP_REMOVED lines=49> */
[C---:B------:R-:W-:Y:S01]  /*96f0*/  FSETP.GEU.AND P4, PT, |R8|.reuse, 1.175494350822287508e-38, PT ;  /* 0x008000000800780b */ /* 0x040fe20003f8e200 */
[----:B------:R-:W-:Y:S01]  /*9700*/  FMUL R183, R8, 8388608 ;  /* 0x4b00000008b77820 */ /* 0x000fe20000400000 */
[----:B------:R-:W-:Y:S01]  /*9710*/  FSEL R98, R3, R98, P0 ;  /* 0x0000006203627208 */ /* 0x000fe20000000000 */
[----:B------:R-:W-:Y:S01]  /*9720*/  FMUL R3, R90, 0.25 ;  /* 0x3e8000005a037820 */ /* 0x000fe20000400000 */
[----:B------:R-:W-:Y:S01]  /*9730*/  FSEL R95, R0, R95, P0 ;  /* 0x0000005f005f7208 */ /* 0x000fe20000000000 */
[----:B------:R-:W-:Y:S01]  /*9740*/  FMUL R0, R87, 0.25 ;  /* 0x3e80000057007820 */ /* 0x000fe20000400000 */
[----:B------:R-:W-:Y:S01]  /*9750*/  FSEL R91, R2, R91, P0 ;  /* 0x0000005b025b7208 */ /* 0x000fe20000000000 */
[----:B------:R-:W-:Y:S01]  /*9760*/  FMUL R2, R83, 0.25 ;  /* 0x3e80000053027820 */ /* 0x000fe20000400000 */
[----:B------:R-:W-:Y:S01]  /*9770*/  FSETP.GEU.AND P3, PT, R8, 1.175494350822287508e-38, PT ;  /* 0x008000000800780b */ /* 0x000fe20003f6e000 */
[----:B------:R-:W-:Y:S01]  /*9780*/  IMAD.MOV.U32 R163, RZ, RZ, R7 ;  /* 0x000000ffffa37224 */ /* 0x000fe200078e0007 */
        /* <DEDUP_REMOVED lines=8> */
[----:B------:R-:W-:Y:S01]  /*9810*/  FSEL R183, R183, R8, !P3 ;  /* 0x00000008b7b77208 */ /* 0x000fe20005800000 */
[----:B------:R-:W-:Y:S01]  /*9820*/  @P0 FMUL R8, R8, 0.25 ;  /* 0x3e80000008080820 */ /* 0x000fe20000400000 */
[----:B------:R-:W-:Y:S01]  /*9830*/  FSEL R83, R2, R83, P0 ;  /* 0x0000005302537208 */ /* 0x000fe20000000000 */
[----:B------:R-:W-:Y:S01]  /*9840*/  FMUL R2, R71, 0.25 ;  /* 0x3e80000047027820 */ /* 0x000fe20000400000 */
[----:B------:R-:W-:Y:S01]  /*9850*/  FSEL R114, R5, R114, P0 ;  /* 0x0000007205727208 */ /* 0x000fe20000000000 */
[----:B------:R-:W-:Y:S01]  /*9860*/  FMUL R5, R102, 0.25 ;  /* 0x3e80000066057820 */ /* 0x000fe20000400000 */
[----:B------:R-:W-:Y:S01]  /*9870*/  FSEL R86, R3, R86, P0 ;  /* 0x0000005603567208 */ /* 0x000fe20000000000 */
[----:B------:R-:W-:Y:S01]  /*9880*/  @!P4 FMUL R8, R8, 16777216 ;  /* 0x4b8000000808c820 */ /* 0x000fe20000400000 */
[----:B------:R-:W-:Y:S01]  /*9890*/  FSEL R75, R0, R75, P0 ;  /* 0x0000004b004b7208 */ /* 0x000fe20000000000 */
[----:B------:R-:W-:Y:S01]  /*98a0*/  FMUL R3, R78, 0.25 ;  /* 0x3e8000004e037820 */ /* 0x000fe20000400000 */
[----:B------:R-:W-:Y:S01]  /*98b0*/  FMUL R0, R67, 0.25 ;  /* 0x3e80000043007820 */ /* 0x000fe20000400000 */
[C---:B------:R-:W-:Y:S01]  /*98c0*/  FMUL R182, R163.reuse, 8388608 ;  /* 0x4b000000a3b67820 */ /* 0x040fe20000400000 */
[----:B------:R-:W-:Y:S01]  /*98d0*/  FSETP.GEU.AND P2, PT, R163, 1.175494350822287508e-38, PT ;  /* 0x00800000a300780b */ /* 0x000fe20003f4e000 */
[----:B------:R-:W0:Y:S01]  /*98e0*/  MUFU.RCP R193, R8 ;  /* 0x0000000800c17308 */ /* 0x000e220000001000 */
[----:B------:R-:W-:Y:S01]  /*98f0*/  FSEL R71, R2, R71, P0 ;  /* 0x0000004702477208 */ /* 0x000fe20000000000 */
[----:B------:R-:W-:Y:S01]  /*9900*/  FMUL R2, R63, 0.25 ;  /* 0x3e8000003f027820 */ /* 0x000fe20000400000 */
[----:B------:R-:W-:Y:S01]  /*9910*/  FSETP.GT.AND P1, PT, |R163|, 8.50705917302346158658e+37, PT ;  /* 0x7e800000a300780b */ /* 0x000fe20003f24200 */
[----:B------:R-:W1:Y:S01]  /*9920*/  S2R R248, SR_TID.X ;  /* 0x0000000000f87919 */ /* 0x000e620000002100 */
[----:B------:R-:W-:Y:S01]  /*9930*/  FSEL R102, R5, R102, P0 ;  /* 0x0000006605667208 */ /* 0x000fe20000000000 */
[----:B------:R-:W-:Y:S01]  /*9940*/  FMUL R5, R94, 0.25 ;  /* 0x3e8000005e057820 */ /* 0x000fe20000400000 */
[----:B------:R-:W-:Y:S01]  /*9950*/  FSEL R78, R3, R78, P0 ;  /* 0x0000004e034e7208 */ /* 0x000fe20000000000 */
[----:B------:R-:W-:Y:S01]  /*9960*/  FMUL R3, R70, 0.25 ;  /* 0x3e80000046037820 */ /* 0x000fe20000400000 */
[----:B------:R-:W-:Y:S01]  /*9970*/  FSEL R67, R0, R67, P0 ;  /* 0x0000004300437208 */ /* 0x000fe20000000000 */
[----:B------:R-:W-:Y:S01]  /*9980*/  FMUL R0, R59, 0.25 ;  /* 0x3e8000003b007820 */ /* 0x000fe20000400000 */
[----:B------:R-:W-:Y:S01]  /*9990*/  FSEL R182, R182, R163, !P2 ;  /* 0x000000a3b6b67208 */ /* 0x000fe20005000000 */
[----:B------:R-:W-:Y:S01]  /*99a0*/  FMUL R4, R39, 0.25 ;  /* 0x3e80000027047820 */ /* 0x000fe20000400000 */
[----:B------:R-:W-:Y:S01]  /*99b0*/  FSEL R185, RZ, -23, P2 ;  /* 0xc1b80000ffb97808 */ /* 0x000fe20001000000 */
[----:B------:R-:W-:Y:S01]  /*99c0*/  @!P4 FMUL R26, R26, 16777216 ;  /* 0x4b8000001a1ac820 */ /* 0x000fe20000400000 */
[C---:B------:R-:W-:Y:S01]  /*99d0*/  FSETP.GEU.AND P2, PT, |R163|.reuse, 1.175494350822287508e-38, PT ;  /* 0x00800000a300780b */ /* 0x040fe20003f4e200 */
[----:B------:R-:W-:Y:S01]  /*99e0*/  @P1 FMUL R163, R163, 0.25 ;  /* 0x3e800000a3a31820 */ /* 0x000fe20000400000 */
        /* <DEDUP_REMOVED lines=13> */
[----:B------:R-:W-:Y:S01]  /*9ac0*/  @!P4 FMUL R59, R59, 16777216 ;  /* 0x4b8000003b3bc820 */ /* 0x000fe20000400000 */
[----:B------:R-:W-:Y:S01]  /*9ad0*/  FMUL R5, R74, 0.25 ;  /* 0x3e8000004a057820 */ /* 0x000fe20000400000 */
[----:B------:R-:W-:Y:S01]  /*9ae0*/  FSEL R66, R3, R66, P0 ;  /* 0x0000004203427208 */ /* 0x000fe20000000000 */
[----:B------:R-:W-:Y:S01]  /*9af0*/  @!P4 FMUL R157, R157, 16777216 ;  /* 0x4b8000009d9dc820 */ /* 0x000fe20000400000 */
[----:B------:R-:W-:Y:S01]  /*9b00*/  FMUL R3, R58, 0.25 ;  /* 0x3e8000003a037820 */ /* 0x000fe20000400000 */
[----:B------:R-:W-:Y:S01]  /*9b10*/  @!P2 FMUL R163, R163, 16777216 ;  /* 0x4b800000a3a3a820 */ /* 0x000fe20000400000 */
[----:B------:R-:W-:Y:S01]  /*9b20*/  FSEL R155, R2, R43, P0 ;  /* 0x0000002b029b7208 */ /* 0x000fe20000000000 */
[----:B------:R-:W-:Y:S01]  /*9b30*/  FMUL R21, R100, 0.25 ;  /* 0x3e80000064157820 */ /* 0x000fe20000400000 */
[----:B0-----:R-:W-:Y:S01]  /*9b40*/  FMUL R191, R193, R59 ;  /* 0x0000003bc1bf7220 */ /* 0x001fe20000400000 */
[----:B------:R-:W-:Y:S01]  /*9b50*/  FSEL R55, R0, R55, P0 ;  /* 0x0000003700377208 */ /* 0x000fe20000000000 */
[----:B------:R-:W-:Y:S01]  /*9b60*/  FMUL R2, R35, 0.25 ;  /* 0x3e80000023027820 */ /* 0x000fe20000400000 */
[----:B------:R-:W-:Y:S01]  /*9b70*/  FMUL R59, R193, R157 ;  /* 0x0000009dc13b7220 */ /* 0x000fe20000400000 */
[----:B------:R-:W-:Y:S01]  /*9b80*/  FSEL R74, R5, R74, P0 ;  /* 0x0000004a054a7208 */ /* 0x000fe20000000000 */
[----:B------:R-:W-:Y:S01]  /*9b90*/  FMUL R0, R47, 0.25 ;  /* 0x3e8000002f007820 */ /* 0x000fe20000400000 */
[----:B------:R-:W-:Y:S01]  /*9ba0*/  FMUL R157, R193, R26 ;  /* 0x0000001ac19d7220 */ /* 0x000fe20000400000 */
[----:B------:R-:W-:Y:S01]  /*9bb0*/  FMUL R5, R62, 0.25 ;  /* 0x3e8000003e057820 */ /* 0x000fe20000400000 */
[----:B------:R-:W-:Y:S01]  /*9bc0*/  FSEL R58, R3, R58, P0 ;  /* 0x0000003a033a7208 */ /* 0x000fe20000000000 */
[----:B------:R-:W-:Y:S01]  /*9bd0*/  FMUL R167, R108, 0.25 ;  /* 0x3e8000006ca77820 */ /* 0x000fe20000400000 */
[----:B------:R-:W0:Y:S01]  /*9be0*/  MUFU.RCP R26, R163 ;  /* 0x000000a3001a7308 */ /* 0x000e220000001000 */
[----:B------:R-:W-:Y:S01]  /*9bf0*/  FMUL R3, R50, 0.25 ;  /* 0x3e80000032037820 */ /* 0x000fe20000400000 */
[----:B------:R-:W-:Y:S01]  /*9c00*/  FSEL R166, R166, R109, P1 ;  /* 0x0000006da6a67208 */ /* 0x000fe20000800000 */
[----:B------:R-:W-:Y:S01]  /*9c10*/  VIADD R109, R182, 0xc0cafb0d ;  /* 0xc0cafb0db66d7836 */ /* 0x000fe20000000000 */
        /* <DEDUP_REMOVED lines=11> */
[----:B------:R-:W-:Y:S01]  /*9cd0*/  VIADD R108, R183, 0xc0cafb0d ;  /* 0xc0cafb0db76c7836 */ /* 0x000fe20000000000 */
[----:B------:R-:W-:Y:S01]  /*9ce0*/  LOP3.LUT R109, R109, 0xff800000, RZ, 0xc0, !PT ;  /* 0xff8000006d6d7812 */ /* 0x000fe200078ec0ff */
[----:B------:R-:W-:Y:S01]  /*9cf0*/  @!P4 FMUL R51, R51, 16777216 ;  /* 0x4b8000003333c820 */ /* 0x000fe20000400000 */
        /* <DEDUP_REMOVED lines=10> */
[----:B------:R-:W-:Y:S01]  /*9da0*/  LOP3.LUT R108, R108, 0xff800000, RZ, 0xc0, !PT ;  /* 0xff8000006c6c7812 */ /* 0x000fe200078ec0ff */
[----:B------:R-:W-:Y:S01]  /*9db0*/  @!P4 FMUL R155, R155, 16777216 ;  /* 0x4b8000009b9bc820 */ /* 0x000fe20000400000 */
[----:B------:R-:W-:Y:S01]  /*9dc0*/  FMUL R195, R193, R51 ;  /* 0x00000033c1c37220 */ /* 0x000fe20000400000 */
[----:B------:R-:W-:Y:S01]  /*9dd0*/  FMUL R5, R42, 0.25 ;  /* 0x3e8000002a057820 */ /* 0x000fe20000400000 */
[----:B------:R-:W-:Y:S01]  /*9de0*/  FMUL R173, R76, 0.25 ;  /* 0x3e8000004cad7820 */ /* 0x000fe20000400000 */
[----:B------:R-:W-:-:S02]  /*9df0*/  IMAD.IADD R51, R182, 0x1, -R109 ;  /* 0x00000001b6337824 */ /* 0x000fc400078e0a6d */
[----:B------:R-:W-:Y:S01]  /*9e00*/  FMUL R3, R46, 0.25 ;  /* 0x3e8000002e037820 */ /* 0x000fe20000400000 */
[----:B------:R-:W-:Y:S01]  /*9e10*/  FSEL R171, R171, R80, P1 ;  /* 0x00000050abab7208 */ /* 0x000fe20000800000 */
[----:B------:R-:W-:Y:S01]  /*9e20*/  @!P2 FMUL R96, R96, 16777216 ;  /* 0x4b8000006060a820 */ /* 0x000fe20000400000 */
[----:B------:R-:W-:Y:S01]  /*9e30*/  FSEL R180, R180, R37, P1 ;  /* 0x00000025b4b47208 */ /* 0x000fe20000800000 */
[----:B------:R-:W-:Y:S01]  /*9e40*/  @!P2 FMUL R72, R72, 16777216 ;  /* 0x4b8000004848a820 */ /* 0x000fe20000400000 */
[----:B------:R-:W-:Y:S01]  /*9e50*/  FSEL R56, R43, R56, P1 ;  /* 0x000000382b387208 */ /* 0x000fe20000800000 */
[C---:B------:R-:W-:Y:S01]  /*9e60*/  FMUL R197, R193.reuse, R152 ;  /* 0x00000098c1c57220 */ /* 0x040fe20000400000 */
[----:B-1----:R-:W-:Y:S01]  /*9e70*/  LOP3.LUT R37, R248, 0x7, RZ, 0xc0, !PT ;  /* 0x00000007f8257812 */ /* 0x002fe200078ec0ff */
[----:B------:R-:W-:Y:S01]  /*9e80*/  FMUL R201, R193, R155 ;  /* 0x0000009bc1c97220 */ /* 0x000fe20000400000 */
[----:B------:R-:W-:Y:S01]  /*9e90*/  @!P2 FMUL R52, R52, 16777216 ;  /* 0x4b8000003434a820 */ /* 0x000fe20000400000 */
[----:B------:R-:W-:Y:S01]  /*9ea0*/  FSEL R178, R178, R41, P1 ;  /* 0x00000029b2b27208 */ /* 0x000fe20000800000 */
[----:B------:R-:W-:-:S02]  /*9eb0*/  IMAD.MOV.U32 R152, RZ, RZ, 0x3dc6b27f ;  /* 0x3dc6b27fff987424 */ /* 0x000fc400078e00ff */
[----:B------:R-:W-:Y:S01]  /*9ec0*/  FADD R51, R51, -1 ;  /* 0xbf80000033337421 */ /* 0x000fe20000000000 */
[----:B------:R-:W-:Y:S01]  /*9ed0*/  IMAD.IADD R155, R183, 0x1, -R108 ;  /* 0x00000001b79b7824 */ /* 0x000fe200078e0a6c */
[----:B------:R-:W-:Y:S01]  /*9ee0*/  FSEL R156, R5, R42, P0 ;  /* 0x0000002a059c7208 */ /* 0x000fe20000000000 */
[----:B------:R-:W-:Y:S01]  /*9ef0*/  FMUL R20, R101, 0.25 ;  /* 0x3e80000065147820 */ /* 0x000fe20000400000 */
[----:B------:R-:W-:Y:S01]  /*9f00*/  FSEL R173, R173, R76, P1 ;  /* 0x0000004cadad7208 */ /* 0x000fe20000800000 */
[----:B------:R-:W-:Y:S01]  /*9f10*/  FMUL R175, R48, 0.25 ;  /* 0x3e80000030af7820 */ /* 0x000fe20000400000 */
[----:B------:R-:W-:Y:S02]  /*9f20*/  IMAD.SHL.U32 R41, R248, 0x4, RZ ;  /* 0x00000004f8297824 */ /* 0x000fe400078e00ff */
[----:B------:R-:W-:Y:S01]  /*9f30*/  FMUL R190, R25, 0.25 ;  /* 0x3e80000019be7820 */ /* 0x000fe20000400000 */
[----:B0-----:R-:W-:Y:S01]  /*9f40*/  FMUL R194, R26, R96 ;  /* 0x000000601ac27220 */ /* 0x001fe20000400000 */
[----:B------:R-:W-:Y:S01]  /*9f50*/  FSEL R154, R3, R46, P0 ;  /* 0x0000002e039a7208 */ /* 0x000fe20000000000 */
[----:B------:R-:W-:Y:S01]  /*9f60*/  FMUL R5, R34, 0.25 ;  /* 0x3e80000022057820 */ /* 0x000fe20000400000 */
[----:B------:R-:W-:Y:S01]  /*9f70*/  FMUL R39, R68, 0.25 ;  /* 0x3e80000044277820 */ /* 0x000fe20000400000 */
[----:B------:R-:W-:Y:S01]  /*9f80*/  LEA R76, R37, UR4, 0x4 ;  /* 0x00000004254c7c11 */ /* 0x000fe2000f8e20ff */
[----:B------:R-:W-:Y:S01]  /*9f90*/  @!P2 FMUL R171, R171, 16777216 ;  /* 0x4b800000ababa820 */ /* 0x000fe20000400000 */
[----:B------:R-:W-:Y:S01]  /*9fa0*/  FMUL R96, R26, R72 ;  /* 0x000000481a607220 */ /* 0x000fe20000400000 */
[----:B------:R-:W-:Y:S01]  /*9fb0*/  FMUL R3, R38, 0.25 ;  /* 0x3e80000026037820 */ /* 0x000fe20000400000 */
[----:B------:R-:W-:Y:S01]  /*9fc0*/  @!P2 FMUL R56, R56, 16777216 ;  /* 0x4b8000003838a820 */ /* 0x000fe20000400000 */
[----:B------:R-:W-:Y:S01]  /*9fd0*/  FMUL R72, R26, R52 ;  /* 0x000000341a487220 */ /* 0x000fe20000400000 */
[----:B------:R-:W0:Y:S01]  /*9fe0*/  LDC R0, c[0x0][0x278] ;  /* 0x00009e00ff007b82 */ /* 0x000e220000000800 */
[----:B------:R-:W-:Y:S01]  /*9ff0*/  FADD R155, R155, -1 ;  /* 0xbf8000009b9b7421 */ /* 0x000fe20000000000 */
[----:B------:R-:W-:Y:S01]  /*a000*/  FFMA.FTZ R52, R51, R152, -0.16845393180847167969 ;  /* 0xbe2c7f3033347423 */ /* 0x000fe20000010098 */
[----:B------:R-:W-:Y:S01]  /*a010*/  FMUL R169, R84, 0.25 ;  /* 0x3e80000054a97820 */ /* 0x000fe20000400000 */
[----:B------:R-:W-:Y:S01]  /*a020*/  LOP3.LUT R243, R248, 0x8, RZ, 0xc0, !PT ;  /* 0x00000008f8f37812 */ /* 0x000fe200078ec0ff */
[----:B------:R-:W-:Y:S01]  /*a030*/  FMUL R4, R31, 0.25 ;  /* 0x3e8000001f047820 */ /* 0x000fe20000400000 */
[----:B------:R-:W-:Y:S01]  /*a040*/  FMUL R11, R30, 0.25 ;  /* 0x3e8000001e0b7820 */ /* 0x000fe20000400000 */
[----:B------:R-:W-:Y:S01]  /*a050*/  FMUL R164, R27, 0.25 ;  /* 0x3e8000001ba47820 */ /* 0x000fe20000400000 */
[----:B------:R-:W-:Y:S01]  /*a060*/  FSEL R101, R20, R101, P1 ;  /* 0x0000006514657208 */ /* 0x000fe20000800000 */
[----:B------:R-:W-:Y:S01]  /*a070*/  FMUL R22, R93, 0.25 ;  /* 0x3e8000005d167820 */ /* 0x000fe20000400000 */
[----:B------:R-:W-:Y:S01]  /*a080*/  FSEL R175, R175, R48, P1 ;  /* 0x00000030afaf7208 */ /* 0x000fe20000800000 */
[----:B------:R-:W-:Y:S01]  /*a090*/  FMUL R203, R26, R171 ;  /* 0x000000ab1acb7220 */ /* 0x000fe20000400000 */
[----:B------:R-:W-:Y:S01]  /*a0a0*/  LOP3.LUT R41, R41, 0x1c0, RZ, 0xc0, !PT ;  /* 0x000001c029297812 */ /* 0x000fe200078ec0ff */
[----:B------:R-:W-:Y:S01]  /*a0b0*/  FMUL R20, R97, 0.25 ;  /* 0x3e80000061147820 */ /* 0x000fe20000400000 */
[----:B------:R-:W-:Y:S01]  /*a0c0*/  FSEL R190, R190, R25, P1 ;  /* 0x00000019bebe7208 */ /* 0x000fe20000800000 */
[----:B------:R-:W-:Y:S01]  /*a0d0*/  FMUL R170, R81, 0.25 ;  /* 0x3e80000051aa7820 */ /* 0x000fe20000400000 */
[----:B------:R-:W-:Y:S01]  /*a0e0*/  FSEL R160, R5, R34, P0 ;  /* 0x0000002205a07208 */ /* 0x000fe20000000000 */
[----:B------:R-:W-:Y:S01]  /*a0f0*/  IMAD R48, R37, -0x8, R76 ;  /* 0xfffffff825307824 */ /* 0x000fe200078e024c */
[----:B------:R-:W-:Y:S01]  /*a100*/  FSEL R68, R39, R68, P1 ;  /* 0x0000004427447208 */ /* 0x000fe20000800000 */
[----:B------:R-:W-:-:S02]  /*a110*/  IMAD.SHL.U32 R25, R248, 0x8, RZ ;  /* 0x00000008f8197824 */ /* 0x000fc400078e00ff */
[----:B------:R-:W-:Y:S01]  /*a120*/  FMUL R171, R26, R56 ;  /* 0x000000381aab7220 */ /* 0x000fe20000400000 */
[----:B------:R-:W-:Y:S01]  /*a130*/  FSEL R158, R3, R38, P0 ;  /* 0x00000026039e7208 */ /* 0x000fe20000000000 */
[----:B------:R-:W-:Y:S01]  /*a140*/  FMUL R34, R73, 0.25 ;  /* 0x3e80000049227820 */ /* 0x000fe20000400000 */
[----:B------:R-:W-:Y:S01]  /*a150*/  FMUL R39, R64, 0.25 ;  /* 0x3e80000040277820 */ /* 0x000fe20000400000 */
[----:B------:R-:W-:Y:S01]  /*a160*/  FFMA.FTZ R52, R51, R52, 0.1716887056827545166 ;  /* 0x3e2fcf2a33347423 */ /* 0x000fe20000010034 */
[----:B------:R-:W-:Y:S01]  /*a170*/  FFMA.FTZ R56, R155, R152, -0.16845393180847167969 ;  /* 0xbe2c7f309b387423 */ /* 0x000fe20000010098 */
[----:B------:R-:W-:Y:S01]  /*a180*/  FMUL R3, R148, 0.25 ;  /* 0x3e80000094037820 */ /* 0x000fe20000400000 */
[----:B------:R-:W-:Y:S01]  /*a190*/  FMUL R50, R53, 0.25 ;  /* 0x3e80000035327820 */ /* 0x000fe20000400000 */
[----:B------:R-:W-:Y:S01]  /*a1a0*/  FMUL R165, R24, 0.25 ;  /* 0x3e80000018a57820 */ /* 0x000fe20000400000 */
[----:B------:R-:W-:Y:S01]  /*a1b0*/  FSEL R169, R169, R84, P1 ;  /* 0x00000054a9a97208 */ /* 0x000fe20000800000 */
[----:B------:R-:W-:Y:S01]  /*a1c0*/  FMUL R172, R77, 0.25 ;  /* 0x3e8000004dac7820 */ /* 0x000fe20000400000 */
[----:B------:R-:W-:Y:S01]  /*a1d0*/  FMUL R188, R29, 0.25 ;  /* 0x3e8000001dbc7820 */ /* 0x000fe20000400000 */
[----:B------:R-:W-:Y:S01]  /*a1e0*/  FMUL R189, R28, 0.25 ;  /* 0x3e8000001cbd7820 */ /* 0x000fe20000400000 */
[----:B------:R-:W-:Y:S01]  /*a1f0*/  IMAD R80, R243, 0x100, R76 ;  /* 0x00000100f3507824 */ /* 0x000fe200078e024c */
[----:B------:R-:W-:Y:S01]  /*a200*/  FSEL R161, R4, R31, P0 ;  /* 0x0000001f04a17208 */ /* 0x000fe20000000000 */
[----:B------:R-:W-:Y:S01]  /*a210*/  FMUL R168, R85, 0.25 ;  /* 0x3e80000055a87820 */ /* 0x000fe20000400000 */
[----:B------:R-:W-:Y:S01]  /*a220*/  FSEL R162, R11, R30, P0 ;  /* 0x0000001e0ba27208 */ /* 0x000fe20000000000 */
[----:B------:R-:W-:Y:S01]  /*a230*/  IMAD.IADD R84, R41, 0x1, R48 ;  /* 0x0000000129547824 */ /* 0x000fe200078e0230 */
[----:B------:R-:W-:Y:S01]  /*a240*/  FSEL R164, R164, R27, P0 ;  /* 0x0000001ba4a47208 */ /* 0x000fe20000000000 */
[----:B------:R-:W-:Y:S01]  /*a250*/  @!P4 FMUL R102, R102, 16777216 ;  /* 0x4b8000006666c820 */ /* 0x000fe20000400000 */
[----:B------:R-:W-:Y:S01]  /*a260*/  FSEL R93, R22, R93, P1 ;  /* 0x0000005d165d7208 */ /* 0x000fe20000800000 */
[----:B------:R-:W-:Y:S01]  /*a270*/  FFMA.FTZ R52, R51, R52, -0.17900948226451873779 ;  /* 0xbe374e4333347423 */ /* 0x000fe20000010034 */
[----:B------:R-:W-:Y:S01]  /*a280*/  I2FP.F32.S32 R76, R109 ;  /* 0x0000006d004c7245 */ /* 0x000fe20000201400 */
[----:B------:R-:W-:Y:S01]  /*a290*/  FFMA.FTZ R56, R155, R56, 0.1716887056827545166 ;  /* 0x3e2fcf2a9b387423 */ /* 0x000fe20000010038 */
[----:B------:R-:W-:Y:S01]  /*a2a0*/  FSEL R97, R20, R97, P1 ;  /* 0x0000006114617208 */ /* 0x000fe20000800000 */
[----:B------:R-:W-:Y:S01]  /*a2b0*/  @!P4 FMUL R103, R103, 16777216 ;  /* 0x4b8000006767c820 */ /* 0x000fe20000400000 */
[----:B------:R-:W-:Y:S01]  /*a2c0*/  FSEL R170, R170, R81, P1 ;  /* 0x00000051aaaa7208 */ /* 0x000fe20000800000 */
[----:B------:R-:W-:Y:S01]  /*a2d0*/  @!P4 FMUL R95, R95, 16777216 ;  /* 0x4b8000005f5fc820 */ /* 0x000fe20000400000 */
[----:B------:R-:W-:Y:S01]  /*a2e0*/  LOP3.LUT R25, R25, 0x780, RZ, 0xc0, !PT ;  /* 0x0000078019197812 */ /* 0x000fe200078ec0ff */
[----:B------:R-:W-:Y:S01]  /*a2f0*/  @!P4 FMUL R94, R94, 16777216 ;  /* 0x4b8000005e5ec820 */ /* 0x000fe20000400000 */
[----:B------:R-:W-:Y:S01]  /*a300*/  FSEL R73, R34, R73, P1 ;  /* 0x0000004922497208 */ /* 0x000fe20000800000 */
[----:B------:R-:W-:Y:S01]  /*a310*/  @!P4 FMUL R67, R67, 16777216 ;  /* 0x4b8000004343c820 */ /* 0x000fe20000400000 */
[----:B------:R-:W-:Y:S01]  /*a320*/  FSEL R64, R39, R64, P1 ;  /* 0x0000004027407208 */ /* 0x000fe20000800000 */
[----:B------:R-:W-:Y:S01]  /*a330*/  @!P4 FMUL R99, R99, 16777216 ;  /* 0x4b8000006363c820 */ /* 0x000fe20000400000 */
[----:B------:R-:W-:Y:S01]  /*a340*/  FSEL R148, R3, R148, P1 ;  /* 0x0000009403947208 */ /* 0x000fe20000800000 */
[----:B------:R-:W-:Y:S01]  /*a350*/  @!P4 FMUL R98, R98, 16777216 ;  /* 0x4b8000006262c820 */ /* 0x000fe20000400000 */
[----:B------:R-:W-:Y:S01]  /*a360*/  FSEL R53, R50, R53, P1 ;  /* 0x0000003532357208 */ /* 0x000fe20000800000 */
[----:B------:R-:W-:Y:S01]  /*a370*/  @!P4 FMUL R75, R75, 16777216 ;  /* 0x4b8000004b4bc820 */ /* 0x000fe20000400000 */
[----:B------:R-:W-:Y:S01]  /*a380*/  @!P4 FMUL R74, R74, 16777216 ;  /* 0x4b8000004a4ac820 */ /* 0x000fe20000400000 */
[----:B------:R-:W-:Y:S01]  /*a390*/  @!P4 FMUL R66, R66, 16777216 ;  /* 0x4b8000004242c820 */ /* 0x000fe20000400000 */
        /* <DEDUP_REMOVED lines=13> */
[----:B------:R-:W-:Y:S01]  /*a470*/  FFMA.FTZ R185, R76, 1.1920928955078125e-07, R185 ;  /* 0x340000004cb97823 */ /* 0x000fe200000100b9 */
[----:B------:R-:W-:Y:S01]  /*a480*/  LEA.HI R243, R243, R84, RZ, 0x1f ;  /* 0x00000054f3f37211 */ /* 0x000fe200078ff8ff */
[----:B------:R-:W-:Y:S01]  /*a490*/  @!P4 FMUL R151, R151, 16777216 ;  /* 0x4b8000009797c820 */ /* 0x000fe20000400000 */
        /* <DEDUP_REMOVED lines=39> */
[----:B------:R-:W-:Y:S01]  /*a710*/  FMUL R77, R193, R102 ;  /* 0x00000066c14d7220 */ /* 0x000fe20000400000 */
[----:B------:R-:W-:Y:S01]  /*a720*/  @!P2 FMUL R93, R93, 16777216 ;  /* 0x4b8000005d5da820 */ /* 0x000fe20000400000 */
[----:B------:R-:W-:Y:S01]  /*a730*/  FFMA.FTZ R52, R51, R52, 0.20512372255325317383 ;  /* 0x3e520bf433347423 */ /* 0x000fe20000010034 */
[----:B------:R-:W-:Y:S01]  /*a740*/  FFMA.FTZ R56, R155, R56, -0.17900948226451873779 ;  /* 0xbe374e439b387423 */ /* 0x000fe20000010038 */
[----:B------:R-:W-:-:S02]  /*a750*/  IMAD.IADD R25, R25, 0x1, R80 ;  /* 0x0000000119197824 */ /* 0x000fc400078e0250 */
[C---:B------:R-:W-:Y:S01]  /*a760*/  FMUL R76, R193.reuse, R103 ;  /* 0x00000067c14c7220 */ /* 0x040fe20000400000 */
[C---:B------:R-:W-:Y:S01]  /*a770*/  FMUL R84, R193.reuse, R95 ;  /* 0x0000005fc1547220 */ /* 0x040fe20000400000 */
[C---:B------:R-:W-:Y:S01]  /*a780*/  FMUL R85, R193.reuse, R94 ;  /* 0x0000005ec1557220 */ /* 0x040fe20000400000 */
[----:B------:R-:W-:Y:S01]  /*a790*/  FMUL R102, R193, R67 ;  /* 0x00000043c1667220 */ /* 0x000fe20000400000 */
[----:B------:R-:W-:Y:S01]  /*a7a0*/  @!P2 FMUL R97, R97, 16777216 ;  /* 0x4b8000006161a820 */ /* 0x000fe20000400000 */
[----:B------:R-:W-:Y:S01]  /*a7b0*/  @!P2 FMUL R170, R170, 16777216 ;  /* 0x4b800000aaaaa820 */ /* 0x000fe20000400000 */
[C---:B------:R-:W-:Y:S01]  /*a7c0*/  FMUL R80, R193.reuse, R99 ;  /* 0x00000063c1507220 */ /* 0x040fe20000400000 */
[C---:B------:R-:W-:Y:S01]  /*a7d0*/  FMUL R81, R193.reuse, R98 ;  /* 0x00000062c1517220 */ /* 0x040fe20000400000 */
[C---:B------:R-:W-:Y:S01]  /*a7e0*/  FMUL R94, R193.reuse, R75 ;  /* 0x0000004bc15e7220 */ /* 0x040fe20000400000 */
[C---:B------:R-:W-:Y:S01]  /*a7f0*/  FMUL R95, R193.reuse, R74 ;  /* 0x0000004ac15f7220 */ /* 0x040fe20000400000 */
[C---:B------:R-:W-:Y:S01]  /*a800*/  FMUL R103, R193.reuse, R66 ;  /* 0x00000042c1677220 */ /* 0x040fe20000400000 */
[----:B------:R-:W-:Y:S01]  /*a810*/  FMUL R67, R193, R63 ;  /* 0x0000003fc1437220 */ /* 0x000fe20000400000 */
[----:B------:R-:W-:Y:S01]  /*a820*/  @!P2 FMUL R73, R73, 16777216 ;  /* 0x4b8000004949a820 */ /* 0x000fe20000400000 */
[----:B------:R-:W-:Y:S01]  /*a830*/  @!P2 FMUL R64, R64, 16777216 ;  /* 0x4b8000004040a820 */ /* 0x000fe20000400000 */
[----:B------:R-:W-:Y:S01]  /*a840*/  SHF.R.U32.HI R5, RZ, 0x7, R248 ;  /* 0x00000007ff057819 */ /* 0x000fe200000116f8 */
[C---:B------:R-:W-:Y:S01]  /*a850*/  FMUL R98, R193.reuse, R71 ;  /* 0x00000047c1627220 */ /* 0x040fe20000400000 */
        /* <DEDUP_REMOVED lines=8> */
[----:B------:R-:W-:Y:S01]  /*a8e0*/  @!P2 FMUL R53, R53, 16777216 ;  /* 0x4b8000003535a820 */ /* 0x000fe20000400000 */
[C---:B------:R-:W-:Y:S01]  /*a8f0*/  FMUL R151, R193.reuse, R151 ;  /* 0x00000097c1977220 */ /* 0x040fe20000400000 */
        /* <DEDUP_REMOVED lines=42> */
[----:B------:R-:W-:Y:S01]  /*aba0*/  @!P2 FMUL R190, R190, 16777216 ;  /* 0x4b800000bebea820 */ /* 0x000fe20000400000 */
[C---:B------:R-:W-:Y:S01]  /*abb0*/  FMUL R196, R26.reuse, R93 ;  /* 0x0000005d1ac47220 */ /* 0x040fe20000400000 */
[----:B------:R-:W-:Y:S01]  /*abc0*/  FFMA.FTZ R52, R51, R52, -0.24046532809734344482 ;  /* 0xbe763c8b33347423 */ /* 0x000fe20000010034 */
[----:B------:R-:W-:Y:S01]  /*abd0*/  FFMA.FTZ R56, R155, R56, 0.20512372255325317383 ;  /* 0x3e520bf49b387423 */ /* 0x000fe20000010038 */
[C---:B------:R-:W-:Y:S01]  /*abe0*/  FMUL R193, R26.reuse, R97 ;  /* 0x000000611ac17220 */ /* 0x040fe20000400000 */
[C---:B------:R-:W-:Y:S01]  /*abf0*/  FMUL R93, R26.reuse, R170 ;  /* 0x000000aa1a5d7220 */ /* 0x040fe20000400000 */
[----:B------:R-:W-:Y:S01]  /*ac00*/  FMUL R2, R149, 0.25 ;  /* 0x3e80000095027820 */ /* 0x000fe20000400000 */
[----:B------:R-:W-:Y:S01]  /*ac10*/  I2FP.F32.S32 R37, R108 ;  /* 0x0000006c00257245 */ /* 0x000fe20000201400 */
[C---:B------:R-:W-:Y:S01]  /*ac20*/  FMUL R97, R26.reuse, R73 ;  /* 0x000000491a617220 */ /* 0x040fe20000400000 */
[----:B------:R-:W-:Y:S01]  /*ac30*/  FMUL R170, R26, R64 ;  /* 0x000000401aaa7220 */ /* 0x000fe20000400000 */
[----:B------:R-:W-:Y:S01]  /*ac40*/  SGXT.U32 R5, R5, 0x1 ;  /* 0x000000010505781a */ /* 0x000fe20000000000 */
[----:B------:R-:W-:Y:S01]  /*ac50*/  FMUL R6, R141, 0.25 ;  /* 0x3e8000008d067820 */ /* 0x000fe20000400000 */
        /* <DEDUP_REMOVED lines=8> */
[C---:B------:R-:W-:Y:S01]  /*ace0*/  FMUL R108, R26.reuse, R148 ;  /* 0x000000941a6c7220 */ /* 0x040fe20000400000 */
[C---:B------:R-:W-:Y:S01]  /*acf0*/  FMUL R64, R26.reuse, R60 ;  /* 0x0000003c1a407220 */ /* 0x040fe20000400000 */
[C---:B------:R-:W-:Y:S01]  /*ad00*/  FMUL R73, R26.reuse, R53 ;  /* 0x000000351a497220 */ /* 0x040fe20000400000 */
[C---:B------:R-:W-:Y:S01]  /*ad10*/  FMUL R53, R26.reuse, R188 ;  /* 0x000000bc1a357220 */ /* 0x040fe20000400000 */
[C---:B------:R-:W-:Y:S01]  /*ad20*/  FMUL R189, R26.reuse, R189 ;  /* 0x000000bd1abd7220 */ /* 0x040fe20000400000 */
[C---:B------:R-:W-:Y:S01]  /*ad30*/  FMUL R148, R26.reuse, R165 ;  /* 0x000000a51a947220 */ /* 0x040fe20000400000 */
[----:B------:R-:W-:Y:S01]  /*ad40*/  FFMA.FTZ R52, R51, R52, 0.28857114911079406738 ;  /* 0x3e93bf9933347423 */ /* 0x000fe20000010034 */
[----:B------:R-:W-:Y:S01]  /*ad50*/  FFMA.FTZ R60, R155, R56, -0.24046532809734344482 ;  /* 0xbe763c8b9b3c7423 */ /* 0x000fe20000010038 */
[----:B------:R-:W-:Y:S01]  /*ad60*/  FMUL R190, R26, R190 ;  /* 0x000000be1abe7220 */ /* 0x000fe20000400000 */
[----:B------:R-:W-:Y:S01]  /*ad70*/  FSEL R149, R2, R149, P1 ;  /* 0x0000009502957208 */ /* 0x000fe20000800000 */
[----:B0-----:R-:W-:Y:S01]  /*ad80*/  IMAD R2, R5, R0, RZ ;  /* 0x0000000005027224 */ /* 0x001fe200078e02ff */
[----:B------:R-:W-:Y:S01]  /*ad90*/  FSEL R141, R6, R141, P1 ;  /* 0x0000008d068d7208 */ /* 0x000fe20000800000 */
[----:B------:R-:W-:Y:S01]  /*ada0*/  FFMA.FTZ R56, R51, R52, -0.36067417263984680176 ;  /* 0xbeb8aa4933387423 */ /* 0x000fe20000010034 */
[----:B------:R-:W-:Y:S01]  /*adb0*/  FSEL R140, R7, R140, P1 ;  /* 0x0000008c078c7208 */ /* 0x000fe20000800000 */
[----:B------:R-:W-:Y:S01]  /*adc0*/  FFMA.FTZ R60, R155, R60, 0.28857114911079406738 ;  /* 0x3e93bf999b3c7423 */ /* 0x000fe2000001003c */
        /* <DEDUP_REMOVED lines=32> */
[----:B------:R-:W-:Y:S01]  /*afd0*/  F2FP.F16.F32.PACK_AB R52, R189, R148 ;  /* 0x00000094bd34723e */ /* 0x000fe200000000ff */
[----:B------:R-:W-:Y:S01]  /*afe0*/  FFMA.FTZ R56, R51, R56, 0.48089820146560668945 ;  /* 0x3ef6384a33387423 */ /* 0x000fe20000010038 */
[----:B------:R-:W-:Y:S01]  /*aff0*/  F2FP.F16.F32.PACK_AB R53, R53, R190 ;  /* 0x000000be3535723e */ /* 0x000fe200000000ff */
[----:B------:R-:W-:Y:S01]  /*b000*/  FFMA.FTZ R60, R155, R60, -0.36067417263984680176 ;  /* 0xbeb8aa499b3c7423 */ /* 0x000fe2000001003c */
[----:B------:R-:W-:Y:S01]  /*b010*/  F2FP.F16.F32.PACK_AB R54, R54, R157 ;  /* 0x0000009d3636723e */ /* 0x000fe200000000ff */
[----:B------:R-:W-:Y:S01]  /*b020*/  FFMA.FTZ R56, R51, R56, -0.72134751081466674805 ;  /* 0xbf38aa3b33387423 */ /* 0x000fe20000010038 */
[----:B------:R-:W-:Y:S01]  /*b030*/  F2FP.F16.F32.PACK_AB R55, R55, R154 ;  /* 0x0000009a3737723e */ /* 0x000fe200000000ff */
[----:B------:R-:W-:Y:S01]  /*b040*/  BAR.SYNC.DEFER_BLOCKING 0x0 ;  /* 0x0000000000007b1d */ /* 0x000fe20000010000 */
[----:B------:R-:W-:Y:S01]  /*b050*/  FSEL R145, R4, R145, P1 ;  /* 0x0000009104917208 */ /* 0x000fe20000800000 */
[----:B------:R-:W-:Y:S01]  /*b060*/  FFMA.FTZ R60, R155, R60, 0.48089820146560668945 ;  /* 0x3ef6384a9b3c7423 */ /* 0x000fe2000001003c */
        /* <DEDUP_REMOVED lines=21> */
[----:B------:R0:W-:Y:S01]  /*b1c0*/  STSM.16.M88.4 [R25], R52 ;  /* 0x0000003419007844 */ /* 0x0001e20000000200 */
        /* <DEDUP_REMOVED lines=51> */
[----:B------:R-:W-:Y:S01]  /*b500*/  FFMA.FTZ R60, R155, R60, -0.72134751081466674805 ;  /* 0xbf38aa3b9b3c7423 */ /* 0x000fe2000001003c */
[----:B------:R-:W-:Y:S01]  /*b510*/  ISETP.GE.U32.AND P1, PT, R182, 0x7f800000, PT ;  /* 0x7f800000b600780c */ /* 0x000fe20003f26070 */
[C---:B------:R-:W-:Y:S01]  /*b520*/  FMUL R164, R26.reuse, R100 ;  /* 0x000000641aa47220 */ /* 0x040fe20000400000 */
[----:B------:R-:W-:Y:S01]  /*b530*/  ISETP.GE.U32.AND P2, PT, R183, 0x7f800000, PT ;  /* 0x7f800000b700780c */ /* 0x000fe20003f46070 */
[----:B------:R-:W-:Y:S01]  /*b540*/  FMUL R56, R51, R56 ;  /* 0x0000003833387220 */ /* 0x000fe20000400000 */
[----:B------:R-:W-:Y:S01]  /*b550*/  FMUL R60, R155, R60 ;  /* 0x0000003c9b3c7220 */ /* 0x000fe20000400000 */
[----:B------:R-:W-:Y:S01]  /*b560*/  FSEL R184, RZ, -23, P3 ;  /* 0xc1b80000ffb87808 */ /* 0x000fe20001800000 */
[----:B------:R-:W-:Y:S01]  /*b570*/  FMUL R200, R26, R169 ;  /* 0x000000a91ac87220 */ /* 0x000fe20000400000 */
[----:B------:R-:W-:Y:S01]  /*b580*/  FFMA.FTZ R56, R51, 1.4426950216293334961, R56 ;  /* 0x3fb8aa3b33387823 */ /* 0x000fe20000010038 */
[----:B------:R-:W-:Y:S01]  /*b590*/  FMUL R60, R155, R60 ;  /* 0x0000003c9b3c7220 */ /* 0x000fe20000400000 */
[----:B------:R-:W-:Y:S01]  /*b5a0*/  LOP3.LUT R242, R248, 0xff, RZ, 0xc0, !PT ;  /* 0x000000fff8f27812 */ /* 0x000fe200078ec0ff */
[----:B------:R-:W-:Y:S01]  /*b5b0*/  FFMA.FTZ R184, R37, 1.1920928955078125e-07, R184 ;  /* 0x3400000025b87823 */ /* 0x000fe200000100b8 */
[C---:B------:R-:W-:Y:S01]  /*b5c0*/  FMUL R100, R26.reuse, R69 ;  /* 0x000000451a647220 */ /* 0x040fe20000400000 */
[C---:B------:R-:W-:Y:S01]  /*b5d0*/  FMUL R169, R26.reuse, R68 ;  /* 0x000000441aa97220 */ /* 0x040fe20000400000 */
[----:B------:R-:W-:Y:S01]  /*b5e0*/  FFMA.FTZ R155, R155, 1.4426950216293334961, R60 ;  /* 0x3fb8aa3b9b9b7823 */ /* 0x000fe2000001003c */
[----:B------:R-:W-:Y:S01]  /*b5f0*/  FADD R185, R185, R56 ;  /* 0x00000038b9b97221 */ /* 0x000fe20000000000 */
[C---:B------:R-:W-:Y:S01]  /*b600*/  FMUL R181, R26.reuse, R181 ;  /* 0x000000b51ab57220 */ /* 0x040fe20000400000 */
[----:B------:R-:W-:Y:S01]  /*b610*/  FMUL R68, R26, R187 ;  /* 0x000000bb1a447220 */ /* 0x000fe20000400000 */
[----:B------:R-:W-:Y:S01]  /*b620*/  @P1 IMAD.MOV.U32 R69, RZ, RZ, 0x7f800000 ;  /* 0x7f800000ff451424 */ /* 0x000fe200078e00ff */
[----:B------:R-:W-:Y:S01]  /*b630*/  LEA R242, R242, UR4, 0x4 ;  /* 0x00000004f2f27c11 */ /* 0x000fe2000f8e20ff */
[----:B------:R-:W-:-:S02]  /*b640*/  @P2 IMAD.MOV.U32 R56, RZ, RZ, 0x7f800000 ;  /* 0x7f800000ff382424 */ /* 0x000fc400078e00ff */
[----:B------:R-:W-:Y:S01]  /*b650*/  FADD R184, R184, R155 ;  /* 0x0000009bb8b87221 */ /* 0x000fe20000000000 */
[----:B------:R-:W-:Y:S01]  /*b660*/  @P1 FFMA.FTZ R185, R182, R69, +INF ;  /* 0x7f800000b6b91423 */ /* 0x000fe20000010045 */
[----:B------:R-:W-:Y:S01]  /*b670*/  F2FP.F16.F32.PACK_AB R58, R58, R71 ;  /* 0x000000473a3a723e */ /* 0x000fe200000000ff */
[----:B------:R-:W-:Y:S01]  /*b680*/  @P2 FFMA.FTZ R184, R183, R56, +INF ;  /* 0x7f800000b7b82423 */ /* 0x000fe20000010038 */
[----:B------:R-:W-:Y:S01]  /*b690*/  F2FP.F16.F32.PACK_AB R56, R181, R68 ;  /* 0x00000044b538723e */ /* 0x000fe200000000ff */
[C---:B------:R-:W-:Y:S01]  /*b6a0*/  FMUL R198, R26.reuse, R92 ;  /* 0x0000005c1ac67220 */ /* 0x040fe20000400000 */
[----:B------:R-:W-:Y:S01]  /*b6b0*/  F2FP.F16.F32.PACK_AB R59, R59, R70 ;  /* 0x000000463b3b723e */ /* 0x000fe200000000ff */
[----:B------:R-:W-:Y:S01]  /*b6c0*/  BAR.SYNC.DEFER_BLOCKING 0x0 ;  /* 0x0000000000007b1d */ /* 0x000fe20000010000 */
        /* <DEDUP_REMOVED lines=8> */
[----:B------:R-:W-:Y:S01]  /*b750*/  F2FP.F16.F32.PACK_AB R57, R57, R186 ;  /* 0x000000ba3939723e */ /* 0x000fe200000000ff */
[C---:B------:R-:W-:Y:S01]  /*b760*/  FMUL R61, R26.reuse, R178 ;  /* 0x000000b21a3d7220 */ /* 0x040fe20000400000 */
[----:B0-----:R-:W-:Y:S01]  /*b770*/  F2FP.F16.F32.PACK_AB R54, R63, R202 ;  /* 0x000000ca3f36723e */ /* 0x001fe200000000ff */
[----:B------:R-:W-:Y:S01]  /*b780*/  FMUL R177, R26, R177 ;  /* 0x000000b11ab17220 */ /* 0x000fe20000400000 */
[----:B------:R-:W-:Y:S01]  /*b790*/  F2FP.F16.F32.PACK_AB R55, R62, R201 ;  /* 0x000000c93e37723e */ /* 0x000fe200000000ff */
[----:B------:R-:W-:Y:S01]  /*b7a0*/  FMUL R160, R26, R179 ;  /* 0x000000b31aa07220 */ /* 0x000fe20000400000 */
[----:B------:R-:W-:Y:S01]  /*b7b0*/  F2FP.F16.F32.PACK_AB R53, R176, R61 ;  /* 0x0000003db035723e */ /* 0x000fe200000000ff */
[C---:B------:R-:W-:Y:S01]  /*b7c0*/  FMUL R174, R26.reuse, R174 ;  /* 0x000000ae1aae7220 */ /* 0x040fe20000400000 */
[----:B------:R-:W-:Y:S01]  /*b7d0*/  FMUL R175, R26, R175 ;  /* 0x000000af1aaf7220 */ /* 0x000fe20000400000 */
[----:B------:R-:W-:Y:S01]  /*b7e0*/  F2FP.F16.F32.PACK_AB R74, R74, R197 ;  /* 0x000000c54a4a723e */ /* 0x000fe200000000ff */
[C---:B------:R-:W-:Y:S01]  /*b7f0*/  FMUL R172, R26.reuse, R172 ;  /* 0x000000ac1aac7220 */ /* 0x040fe20000400000 */
[----:B------:R-:W-:Y:S01]  /*b800*/  F2FP.F16.F32.PACK_AB R52, R177, R160 ;  /* 0x000000a0b134723e */ /* 0x000fe200000000ff */
[----:B------:R-:W-:Y:S01]  /*b810*/  FMUL R173, R26, R173 ;  /* 0x000000ad1aad7220 */ /* 0x000fe20000400000 */
[----:B------:R-:W-:Y:S01]  /*b820*/  F2FP.F16.F32.PACK_AB R72, R72, R175 ;  /* 0x000000af4848723e */ /* 0x000fe200000000ff */
[C---:B------:R-:W-:Y:S01]  /*b830*/  FMUL R89, R26.reuse, R89 ;  /* 0x000000591a597220 */ /* 0x040fe20000400000 */
[----:B------:R-:W0:Y:S01]  /*b840*/  LDS.128 R68, [R242] ;  /* 0x00000000f2447984 */ /* 0x000e220000000c00 */
[----:B------:R-:W-:Y:S01]  /*b850*/  F2FP.F16.F32.PACK_AB R73, R73, R174 ;  /* 0x000000ae4949723e */ /* 0x000fe200000000ff */
[----:B------:R-:W-:Y:S01]  /*b860*/  FMUL R88, R26, R88 ;  /* 0x000000581a587220 */ /* 0x000fe20000400000 */
[----:B------:R-:W-:Y:S01]  /*b870*/  F2FP.F16.F32.PACK_AB R75, R75, R195 ;  /* 0x000000c34b4b723e */ /* 0x000fe200000000ff */
[----:B------:R-:W-:Y:S01]  /*b880*/  BAR.SYNC.DEFER_BLOCKING 0x0 ;  /* 0x0000000000007b1d */ /* 0x000fe20000010000 */
[----:B------:R-:W-:Y:S01]  /*b890*/  F2FP.F16.F32.PACK_AB R64, R64, R171 ;  /* 0x000000ab4040723e */ /* 0x000fe200000000ff */
[----:B------:R-:W-:Y:S01]  /*b8a0*/  IMAD R3, R0, 0x2, R2 ;  /* 0x0000000200037824 */ /* 0x000fe200078e0202 */
[----:B------:R-:W-:Y:S01]  /*b8b0*/  F2FP.F16.F32.PACK_AB R65, R65, R168 ;  /* 0x000000a84141723e */ /* 0x000fe200000000ff */
[----:B------:R-:W-:Y:S01]  /*b8c0*/  FMUL R166, R26, R166 ;  /* 0x000000a61aa67220 */ /* 0x000fe20000400000 */
[----:B------:R-:W-:Y:S01]  /*b8d0*/  F2FP.F16.F32.PACK_AB R66, R66, R192 ;  /* 0x000000c04242723e */ /* 0x000fe200000000ff */
[----:B------:R-:W-:Y:S01]  /*b8e0*/  IMAD R4, R0, 0x2, R3 ;  /* 0x0000000200047824 */ /* 0x000fe200078e0203 */
[----:B------:R-:W-:Y:S01]  /*b8f0*/  F2FP.F16.F32.PACK_AB R67, R67, R191 ;  /* 0x000000bf4343723e */ /* 0x000fe200000000ff */
[C---:B------:R-:W-:Y:S01]  /*b900*/  FMUL R167, R26.reuse, R167 ;  /* 0x000000a71aa77220 */ /* 0x040fe20000400000 */
[----:B------:R-:W-:Y:S01]  /*b910*/  FMUL R105, R26, R105 ;  /* 0x000000691a697220 */ /* 0x000fe20000400000 */
[----:B------:R-:W-:-:S02]  /*b920*/  IMAD R5, R0, 0x2, R4 ;  /* 0x0000000200057824 */ /* 0x000fc400078e0204 */
[C---:B------:R-:W-:Y:S01]  /*b930*/  FMUL R104, R26.reuse, R104 ;  /* 0x000000681a687220 */ /* 0x040fe20000400000 */
[C---:B------:R-:W-:Y:S01]  /*b940*/  FMUL R117, R26.reuse, R117 ;  /* 0x000000751a757220 */ /* 0x040fe20000400000 */
[----:B------:R-:W-:Y:S01]  /*b950*/  FMUL R116, R26, R116 ;  /* 0x000000741a747220 */ /* 0x000fe20000400000 */
[----:B------:R-:W-:Y:S02]  /*b960*/  IMAD R199, R0, 0x2, R5 ;  /* 0x0000000200c77824 */ /* 0x000fe400078e0205 */
[C---:B------:R-:W-:Y:S01]  /*b970*/  FMUL R113, R26.reuse, R113 ;  /* 0x000000711a717220 */ /* 0x040fe20000400000 */
[C---:B------:R-:W-:Y:S01]  /*b980*/  FMUL R112, R26.reuse, R112 ;  /* 0x000000701a707220 */ /* 0x040fe20000400000 */
[----:B------:R-:W-:Y:S01]  /*b990*/  FMUL R125, R26, R125 ;  /* 0x0000007d1a7d7220 */ /* 0x000fe20000400000 */
[----:B------:R-:W-:Y:S02]  /*b9a0*/  IMAD R6, R0, 0x2, R199 ;  /* 0x0000000200067824 */ /* 0x000fe400078e02c7 */
[C---:B------:R-:W-:Y:S01]  /*b9b0*/  FMUL R124, R26.reuse, R124 ;  /* 0x0000007c1a7c7220 */ /* 0x040fe20000400000 */
[C---:B------:R-:W-:Y:S01]  /*b9c0*/  FMUL R121, R26.reuse, R121 ;  /* 0x000000791a797220 */ /* 0x040fe20000400000 */
[----:B------:R-:W-:Y:S01]  /*b9d0*/  FMUL R120, R26, R120 ;  /* 0x000000781a787220 */ /* 0x000fe20000400000 */
[----:B------:R-:W-:-:S02]  /*b9e0*/  IMAD R7, R0, 0x2, R6 ;  /* 0x0000000200077824 */ /* 0x000fc400078e0206 */
[C---:B------:R-:W-:Y:S01]  /*b9f0*/  FMUL R133, R26.reuse, R133 ;  /* 0x000000851a857220 */ /* 0x040fe20000400000 */
[----:B------:R-:W-:Y:S01]  /*ba00*/  STSM.16.M88.4 [R25], R56 ;  /* 0x0000003819007844 */ /* 0x000fe20000000200 */
[----:B------:R-:W-:Y:S01]  /*ba10*/  FMUL R132, R26, R132 ;  /* 0x000000841a847220 */ /* 0x000fe20000400000 */
[----:B------:R-:W-:Y:S02]  /*ba20*/  IMAD R11, R0, 0x2, R7 ;  /* 0x00000002000b7824 */ /* 0x000fe400078e0207 */
[C---:B------:R-:W-:Y:S01]  /*ba30*/  FMUL R129, R26.reuse, R129 ;  /* 0x000000811a817220 */ /* 0x040fe20000400000 */
[----:B------:R-:W-:Y:S01]  /*ba40*/  BAR.SYNC.DEFER_BLOCKING 0x0 ;  /* 0x0000000000007b1d */ /* 0x000fe20000010000 */
[----:B------:R-:W-:Y:S01]  /*ba50*/  FMUL R128, R26, R128 ;  /* 0x000000801a807220 */ /* 0x000fe20000400000 */
[----:B------:R-:W-:Y:S02]  /*ba60*/  IMAD R12, R0, 0x2, R11 ;  /* 0x00000002000c7824 */ /* 0x000fe400078e020b */
[C---:B------:R-:W-:Y:S01]  /*ba70*/  FMUL R109, R26.reuse, R149 ;  /* 0x000000951a6d7220 */ /* 0x040fe20000400000 */
[C---:B------:R-:W-:Y:S01]  /*ba80*/  FMUL R145, R26.reuse, R145 ;  /* 0x000000911a917220 */ /* 0x040fe20000400000 */
[----:B------:R-:W-:Y:S01]  /*ba90*/  FMUL R144, R26, R144 ;  /* 0x000000901a907220 */ /* 0x000fe20000400000 */
[----:B------:R-:W-:-:S02]  /*baa0*/  IMAD R13, R0, 0x2, R12 ;  /* 0x00000002000d7824 */ /* 0x000fc400078e020c */
[C---:B------:R-:W-:Y:S01]  /*bab0*/  FMUL R141, R26.reuse, R141 ;  /* 0x0000008d1a8d7220 */ /* 0x040fe20000400000 */
[C---:B------:R-:W-:Y:S01]  /*bac0*/  FMUL R140, R26.reuse, R140 ;  /* 0x0000008c1a8c7220 */ /* 0x040fe20000400000 */
[----:B------:R-:W-:Y:S01]  /*bad0*/  FMUL R137, R26, R137 ;  /* 0x000000891a897220 */ /* 0x000fe20000400000 */
[----:B------:R-:W-:Y:S02]  /*bae0*/  IMAD R14, R0, 0x2, R13 ;  /* 0x00000002000e7824 */ /* 0x000fe400078e020d */
[----:B------:R-:W-:Y:S01]  /*baf0*/  FMUL R136, R26, R136 ;  /* 0x000000881a887220 */ /* 0x000fe20000400000 */
[----:B------:R-:W1:Y:S01]  /*bb00*/  S2R R244, SR_CTAID.X ;  /* 0x0000000000f47919 */ /* 0x000e620000002500 */
[----:B------:R-:W2:Y:S01]  /*bb10*/  S2UR UR10, SR_CTAID.Y ;  /* 0x00000000000a79c3 */ /* 0x000ea20000002600 */
[----:B------:R-:W-:Y:S01]  /*bb20*/  IMAD R15, R0, 0x2, R14 ;  /* 0x00000002000f7824 */ /* 0x000fe200078e020e */
[----:B------:R-:W-:Y:S01]  /*bb30*/  LOP3.LUT R245, R248, 0x7f, RZ, 0xc0, !PT ;  /* 0x0000007ff8f57812 */ /* 0x000fe200078ec0ff */
[----:B------:R-:W-:Y:S01]  /*bb40*/  ULDC.64 UR8, c[0x0][0x270] ;  /* 0x00009c0000087ab9 */ /* 0x000fe20000000a00 */
[----:B------:R-:W-:Y:S01]  /*bb50*/  F2FP.F16.F32.PACK_AB R108, R108, R144 ;  /* 0x000000906c6c723e */ /* 0x000fe200000000ff */
[----:B------:R-:W-:Y:S01]  /*bb60*/  IMAD R16, R0, 0x2, R15 ;  /* 0x0000000200107824 */ /* 0x000fe200078e020f */
[----:B------:R-:W-:-:S02]  /*bb70*/  F2FP.F16.F32.PACK_AB R109, R109, R145 ;  /* 0x000000916d6d723e */ /* 0x000fc400000000ff */
[----:B------:R-:W-:Y:S01]  /*bb80*/  FSETP.NEU.AND P0, PT, R182, RZ, PT ;  /* 0x000000ffb600720b */ /* 0x000fe20003f0d000 */
[C---:B------:R-:W-:Y:S01]  /*bb90*/  IMAD R17, R0.reuse, 0x2, R16 ;  /* 0x0000000200117824 */ /* 0x040fe200078e0210 */
[----:B------:R-:W-:Y:S01]  /*bba0*/  FSETP.NEU.AND P1, PT, R183, RZ, PT ;  /* 0x000000ffb700720b */ /* 0x000fe20003f2d000 */
[----:B------:R-:W3:Y:S02]  /*bbb0*/  LDS.128 R60, [R242] ;  /* 0x00000000f23c7984 */ /* 0x000ee40000000c00 */
[C---:B------:R-:W-:Y:S01]  /*bbc0*/  IMAD R18, R0.reuse, 0x2, R17 ;  /* 0x0000000200127824 */ /* 0x040fe200078e0211 */
[----:B------:R-:W-:Y:S03]  /*bbd0*/  BAR.SYNC.DEFER_BLOCKING 0x0 ;  /* 0x0000000000007b1d */ /* 0x000fe60000010000 */
[----:B------:R-:W-:-:S04]  /*bbe0*/  IMAD R19, R0, 0x2, R18 ;  /* 0x0000000200137824 */ /* 0x000fc800078e0212 */
[----:B------:R-:W-:Y:S01]  /*bbf0*/  IMAD R20, R0, 0x2, R19 ;  /* 0x0000000200147824 */ /* 0x000fe200078e0213 */
[----:B--2---:R-:W-:-:S03]  /*bc00*/  UIMAD UR8, UR10, UR8, URZ ;  /* 0x000000080a0872a4 */ /* 0x004fc6000f8e023f */
[----:B------:R-:W-:-:S04]  /*bc10*/  IMAD R21, R0, 0x2, R20 ;  /* 0x0000000200157824 */ /* 0x000fc800078e0214 */
[----:B------:R-:W-:Y:S02]  /*bc20*/  IMAD R22, R0, 0x2, R21 ;  /* 0x0000000200167824 */ /* 0x000fe400078e0215 */
[----:B-1----:R-:W-:Y:S02]  /*bc30*/  IMAD R244, R244, 0x80, R245 ;  /* 0x00000080f4f47824 */ /* 0x002fe400078e02f5 */
[----:B------:R-:W-:-:S04]  /*bc40*/  IMAD R23, R0, 0x2, R22 ;  /* 0x0000000200177824 */ /* 0x000fc800078e0216 */
[C---:B------:R-:W-:Y:S01]  /*bc50*/  IMAD R24, R0.reuse, 0x2, R23 ;  /* 0x0000000200187824 */ /* 0x040fe200078e0217 */
[----:B------:R-:W-:Y:S03]  /*bc60*/  STSM.16.M88.4 [R25], R52 ;  /* 0x0000003419007844 */ /* 0x000fe60000000200 */
[C---:B------:R-:W-:Y:S01]  /*bc70*/  IMAD R27, R0.reuse, 0x2, R24 ;  /* 0x00000002001b7824 */ /* 0x040fe200078e0218 */
[----:B------:R-:W-:Y:S03]  /*bc80*/  BAR.SYNC.DEFER_BLOCKING 0x0 ;  /* 0x0000000000007b1d */ /* 0x000fe60000010000 */
[----:B------:R-:W-:-:S04]  /*bc90*/  IMAD R30, R0, 0x2, R27 ;  /* 0x00000002001e7824 */ /* 0x000fc800078e021b */
[----:B------:R-:W-:-:S04]  /*bca0*/  IMAD R31, R0, 0x2, R30 ;  /* 0x00000002001f7824 */ /* 0x000fc800078e021e */
[----:B------:R-:W-:-:S04]  /*bcb0*/  IMAD R34, R0, 0x2, R31 ;  /* 0x0000000200227824 */ /* 0x000fc800078e021f */
[----:B------:R-:W-:-:S04]  /*bcc0*/  IMAD R35, R0, 0x2, R34 ;  /* 0x0000000200237824 */ /* 0x000fc800078e0222 */
[----:B------:R-:W-:-:S04]  /*bcd0*/  IMAD R38, R0, 0x2, R35 ;  /* 0x0000000200267824 */ /* 0x000fc800078e0223 */
[C---:B------:R-:W-:Y:S01]  /*bce0*/  IMAD R39, R0.reuse, 0x2, R38 ;  /* 0x0000000200277824 */ /* 0x040fe200078e0226 */
[----:B------:R-:W1:Y:S03]  /*bcf0*/  LDS.128 R56, [R242] ;  /* 0x00000000f2387984 */ /* 0x000e660000000c00 */
        /* <DEDUP_REMOVED lines=8> */
[----:B------:R2:W-:Y:S03]  /*bd80*/  STSM.16.M88.4 [R25], R72 ;  /* 0x0000004819007844 */ /* 0x0005e60000000200 */
[C---:B------:R-:W-:Y:S01]  /*bd90*/  IMAD R36, R0.reuse, 0x2, R40 ;  /* 0x0000000200247824 */ /* 0x040fe200078e0228 */
[----:B------:R-:W-:Y:S03]  /*bda0*/  BAR.SYNC.DEFER_BLOCKING 0x0 ;  /* 0x0000000000007b1d */ /* 0x000fe60000010000 */
[----:B------:R-:W-:-:S04]  /*bdb0*/  IMAD R33, R0, 0x2, R36 ;  /* 0x0000000200217824 */ /* 0x000fc800078e0224 */
[----:B------:R-:W-:-:S04]  /*bdc0*/  IMAD R29, R0, 0x2, R33 ;  /* 0x00000002001d7824 */ /* 0x000fc800078e0221 */
[----:B------:R-:W-:Y:S01]  /*bdd0*/  IMAD R32, R0, 0x2, R29 ;  /* 0x0000000200207824 */ /* 0x000fe200078e021d */
[----:B--2---:R-:W-:Y:S02]  /*bde0*/  F2FP.F16.F32.PACK_AB R73, R100, R101 ;  /* 0x000000656449723e */ /* 0x004fe400000000ff */
[----:B------:R-:W-:Y:S01]  /*bdf0*/  F2FP.F16.F32.PACK_AB R74, R99, R103 ;  /* 0x00000067634a723e */ /* 0x000fe200000000ff */
[----:B------:R-:W-:Y:S01]  /*be00*/  IMAD R28, R0, 0x2, R32 ;  /* 0x00000002001c7824 */ /* 0x000fe200078e0220 */
[----:B------:R-:W-:Y:S02]  /*be10*/  F2FP.F16.F32.PACK_AB R75, R98, R102 ;  /* 0x00000066624b723e */ /* 0x000fe400000000ff */
[----:B------:R-:W-:Y:S01]  /*be20*/  F2FP.F16.F32.PACK_AB R72, R169, R170 ;  /* 0x000000aaa948723e */ /* 0x000fe200000000ff */
[----:B------:R-:W-:-:S04]  /*be30*/  IMAD R50, R0, 0x2, R28 ;  /* 0x0000000200327824 */ /* 0x000fc800078e021c */
[C---:B------:R-:W-:Y:S01]  /*be40*/  IMAD R49, R0.reuse, 0x2, R50 ;  /* 0x0000000200317824 */ /* 0x040fe200078e0232 */
[----:B------:R-:W2:Y:S03]  /*be50*/  LDS.128 R52, [R242] ;  /* 0x00000000f2347984 */ /* 0x000ea60000000c00 */
        /* <DEDUP_REMOVED lines=14> */
[----:B----4-:R-:W-:Y:S02]  /*bf40*/  F2FP.F16.F32.PACK_AB R64, R173, R96 ;  /* 0x00000060ad40723e */ /* 0x010fe400000000ff */
[----:B------:R-:W-:Y:S01]  /*bf50*/  F2FP.F16.F32.PACK_AB R65, R172, R97 ;  /* 0x00000061ac41723e */ /* 0x000fe200000000ff */
[----:B------:R-:W-:Y:S01]  /*bf60*/  IMAD R155, R0, 0x2, R154 ;  /* 0x00000002009b7824 */ /* 0x000fe200078e029a */
[----:B------:R-:W-:Y:S02]  /*bf70*/  F2FP.F16.F32.PACK_AB R66, R78, R95 ;  /* 0x0000005f4e42723e */ /* 0x000fe400000000ff */
[----:B------:R-:W-:Y:S01]  /*bf80*/  F2FP.F16.F32.PACK_AB R67, R79, R94 ;  /* 0x0000005e4f43723e */ /* 0x000fe200000000ff */
[----:B------:R-:W-:-:S04]  /*bf90*/  IMAD R158, R0, 0x2, R155 ;  /* 0x00000002009e7824 */ /* 0x000fc800078e029b */
[C---:B------:R-:W-:Y:S01]  /*bfa0*/  IMAD R156, R0.reuse, 0x2, R158 ;  /* 0x00000002009c7824 */ /* 0x040fe200078e029e */
[----:B------:R-:W4:Y:S03]  /*bfb0*/  LDS.128 R100, [R242] ;  /* 0x00000000f2647984 */ /* 0x000f260000000c00 */
        /* <DEDUP_REMOVED lines=14> */
[----:B-----5:R-:W-:Y:S02]  /*c0a0*/  F2FP.F16.F32.PACK_AB R73, R92, R93 ;  /* 0x0000005d5c49723e */ /* 0x020fe400000000ff */
[----:B------:R-:W-:Y:S01]  /*c0b0*/  F2FP.F16.F32.PACK_AB R72, R200, R203 ;  /* 0x000000cbc848723e */ /* 0x000fe200000000ff */
[----:B------:R-:W-:Y:S01]  /*c0c0*/  IMAD R173, R0, 0x2, R172 ;  /* 0x0000000200ad7824 */ /* 0x000fe200078e02ac */
[----:B------:R-:W-:Y:S02]  /*c0d0*/  F2FP.F16.F32.PACK_AB R74, R86, R82 ;  /* 0x00000052564a723e */ /* 0x000fe400000000ff */
[----:B------:R-:W-:Y:S01]  /*c0e0*/  F2FP.F16.F32.PACK_AB R75, R87, R83 ;  /* 0x00000053574b723e */ /* 0x000fe200000000ff */
[----:B------:R-:W-:-:S04]  /*c0f0*/  IMAD R174, R0, 0x2, R173 ;  /* 0x0000000200ae7824 */ /* 0x000fc800078e02ad */
[C---:B------:R-:W-:Y:S01]  /*c100*/  IMAD R175, R0.reuse, 0x2, R174 ;  /* 0x0000000200af7824 */ /* 0x040fe200078e02ae */
[----:B------:R-:W5:Y:S03]  /*c110*/  LDS.128 R96, [R242] ;  /* 0x00000000f2607984 */ /* 0x000f660000000c00 */
[----:B------:R-:W-:Y:S01]  /*c120*/  IMAD R176, R0, 0x2, R175 ;  /* 0x0000000200b07824 */ /* 0x000fe200078e02af */
[----:B------:R-:W-:Y:S06]  /*c130*/  BAR.SYNC.DEFER_BLOCKING 0x0 ;  /* 0x0000000000007b1d */ /* 0x000fec0000010000 */
[----:B------:R0:W-:Y:S02]  /*c140*/  STSM.16.M88.4 [R25], R64 ;  /* 0x0000004019007844 */ /* 0x0001e40000000200 */
[----:B------:R-:W-:Y:S01]  /*c150*/  BAR.SYNC.DEFER_BLOCKING 0x0 ;  /* 0x0000000000007b1d */ /* 0x000fe20000010000 */
[----:B0-----:R-:W-:-:S02]  /*c160*/  F2FP.F16.F32.PACK_AB R64, R198, R88 ;  /* 0x00000058c640723e */ /* 0x001fc400000000ff */
[----:B------:R-:W-:Y:S02]  /*c170*/  F2FP.F16.F32.PACK_AB R65, R196, R89 ;  /* 0x00000059c441723e */ /* 0x000fe400000000ff */
[----:B------:R-:W-:Y:S02]  /*c180*/  F2FP.F16.F32.PACK_AB R66, R85, R90 ;  /* 0x0000005a5542723e */ /* 0x000fe400000000ff */
[----:B------:R-:W-:Y:S01]  /*c190*/  F2FP.F16.F32.PACK_AB R67, R84, R91 ;  /* 0x0000005b5443723e */ /* 0x000fe200000000ff */
[----:B------:R-:W0:Y:S01]  /*c1a0*/  LDS.128 R92, [R242] ;  /* 0x00000000f25c7984 */ /* 0x000e220000000c00 */
[----:B------:R-:W-:Y:S06]  /*c1b0*/  BAR.SYNC.DEFER_BLOCKING 0x0 ;  /* 0x0000000000007b1d */ /* 0x000fec0000010000 */
[----:B------:R3:W-:Y:S02]  /*c1c0*/  STSM.16.M88.4 [R25], R72 ;  /* 0x0000004819007844 */ /* 0x0007e40000000200 */
[----:B------:R-:W-:Y:S01]  /*c1d0*/  BAR.SYNC.DEFER_BLOCKING 0x0 ;  /* 0x0000000000007b1d */ /* 0x000fe20000010000 */
[----:B---3--:R-:W-:Y:S01]  /*c1e0*/  F2FP.F16.F32.PACK_AB R72, R164, R194 ;  /* 0x000000c2a448723e */ /* 0x008fe200000000ff */
[----:B------:R-:W-:Y:S01]  /*c1f0*/  IMAD R164, R0, 0x2, R176 ;  /* 0x0000000200a47824 */ /* 0x000fe200078e02b0 */
[----:B------:R-:W-:-:S02]  /*c200*/  F2FP.F16.F32.PACK_AB R73, R163, R193 ;  /* 0x000000c1a349723e */ /* 0x000fc400000000ff */
[----:B------:R-:W-:Y:S01]  /*c210*/  F2FP.F16.F32.PACK_AB R74, R77, R81 ;  /* 0x000000514d4a723e */ /* 0x000fe200000000ff */
[----:B------:R-:W-:Y:S01]  /*c220*/  IMAD R163, R0, 0x2, R164 ;  /* 0x0000000200a37824 */ /* 0x000fe200078e02a4 */
[----:B------:R-:W-:Y:S01]  /*c230*/  F2FP.F16.F32.PACK_AB R75, R76, R80 ;  /* 0x000000504c4b723e */ /* 0x000fe200000000ff */
[----:B------:R-:W3:Y:S01]  /*c240*/  LDS.128 R88, [R242] ;  /* 0x00000000f2587984 */ /* 0x000ee20000000c00 */
[----:B------:R-:W-:Y:S06]  /*c250*/  BAR.SYNC.DEFER_BLOCKING 0x0 ;  /* 0x0000000000007b1d */ /* 0x000fec0000010000 */
[----:B------:R1:W-:Y:S02]  /*c260*/  STSM.16.M88.4 [R25], R64 ;  /* 0x0000004019007844 */ /* 0x0003e40000000200 */
[----:B------:R-:W-:Y:S01]  /*c270*/  BAR.SYNC.DEFER_BLOCKING 0x0 ;  /* 0x0000000000007b1d */ /* 0x000fe20000010000 */
[----:B-1----:R-:W-:Y:S01]  /*c280*/  F2FP.F16.F32.PACK_AB R64, R167, R104 ;  /* 0x00000068a740723e */ /* 0x002fe200000000ff */
[----:B------:R-:W-:Y:S01]  /*c290*/  IMAD R167, R0, 0x2, R163 ;  /* 0x0000000200a77824 */ /* 0x000fe200078e02a3 */
[----:B------:R-:W-:-:S02]  /*c2a0*/  F2FP.F16.F32.PACK_AB R65, R166, R105 ;  /* 0x00000069a641723e */ /* 0x000fc400000000ff */
[----:B------:R-:W-:Y:S01]  /*c2b0*/  F2FP.F16.F32.PACK_AB R66, R110, R106 ;  /* 0x0000006a6e42723e */ /* 0x000fe200000000ff */
[----:B------:R-:W-:Y:S01]  /*c2c0*/  IMAD R166, R0, 0x2, R167 ;  /* 0x0000000200a67824 */ /* 0x000fe200078e02a7 */
[----:B------:R-:W-:Y:S02]  /*c2d0*/  F2FP.F16.F32.PACK_AB R67, R111, R107 ;  /* 0x0000006b6f43723e */ /* 0x000fe400000000ff */
[----:B------:R-:W-:Y:S01]  /*c2e0*/  F2FP.F16.F32.PACK_AB R104, R116, R112 ;  /* 0x000000707468723e */ /* 0x000fe200000000ff */
[----:B------:R-:W1:Y:S01]  /*c2f0*/  LDC.64 R110, c[0x0][0x228] ;  /* 0x00008a00ff6e7b82 */ /* 0x000e620000000a00 */
[----:B------:R-:W-:Y:S01]  /*c300*/  F2FP.F16.F32.PACK_AB R105, R117, R113 ;  /* 0x000000717569723e */ /* 0x000fe200000000ff */
[----:B------:R-:W-:Y:S01]  /*c310*/  IMAD R116, R0, 0x2, R166 ;  /* 0x0000000200747824 */ /* 0x000fe200078e02a6 */
[----:B------:R-:W3:Y:S01]  /*c320*/  LDS.128 R84, [R242] ;  /* 0x00000000f2547984 */ /* 0x000ee20000000c00 */
[----:B------:R-:W-:Y:S02]  /*c330*/  F2FP.F16.F32.PACK_AB R106, R118, R114 ;  /* 0x00000072766a723e */ /* 0x000fe400000000ff */
[----:B------:R-:W-:-:S02]  /*c340*/  F2FP.F16.F32.PACK_AB R107, R119, R115 ;  /* 0x00000073776b723e */ /* 0x000fc400000000ff */
[----:B------:R-:W-:Y:S01]  /*c350*/  BAR.SYNC.DEFER_BLOCKING 0x0 ;  /* 0x0000000000007b1d */ /* 0x000fe20000010000 */
[----:B------:R-:W-:Y:S01]  /*c360*/  F2FP.F16.F32.PACK_AB R112, R140, R136 ;  /* 0x000000888c70723e */ /* 0x000fe200000000ff */
[----:B------:R-:W-:Y:S01]  /*c370*/  IMAD R117, R0, 0x2, R116 ;  /* 0x0000000200757824 */ /* 0x000fe200078e0274 */
[----:B------:R-:W-:Y:S02]  /*c380*/  F2FP.F16.F32.PACK_AB R113, R141, R137 ;  /* 0x000000898d71723e */ /* 0x000fe400000000ff */
[----:B------:R-:W-:Y:S01]  /*c390*/  F2FP.F16.F32.PACK_AB R114, R142, R138 ;  /* 0x0000008a8e72723e */ /* 0x000fe200000000ff */
[----:B------:R-:W-:Y:S01]  /*c3a0*/  IMAD R118, R0, 0x2, R117 ;  /* 0x0000000200767824 */ /* 0x000fe200078e0275 */
[----:B------:R-:W-:-:S03]  /*c3b0*/  F2FP.F16.F32.PACK_AB R115, R143, R139 ;  /* 0x0000008b8f73723e */ /* 0x000fc600000000ff */
[----:B------:R-:W-:Y:S01]  /*c3c0*/  IMAD R119, R0, 0x2, R118 ;  /* 0x0000000200777824 */ /* 0x000fe200078e0276 */
[----:B------:R-:W-:Y:S01]  /*c3d0*/  STSM.16.M88.4 [R25], R72 ;  /* 0x0000004819007844 */ /* 0x000fe20000000200 */
[----:B------:R-:W-:Y:S06]  /*c3e0*/  BAR.SYNC.DEFER_BLOCKING 0x0 ;  /* 0x0000000000007b1d */ /* 0x000fec0000010000 */
[----:B------:R-:W3:Y:S02]  /*c3f0*/  LDS.128 R80, [R242] ;  /* 0x00000000f2507984 */ /* 0x000ee40000000c00 */
[----:B------:R-:W-:Y:S06]  /*c400*/  BAR.SYNC.DEFER_BLOCKING 0x0 ;  /* 0x0000000000007b1d */ /* 0x000fec0000010000 */
[----:B------:R2:W-:Y:S02]  /*c410*/  STSM.16.M88.4 [R25], R64 ;  /* 0x0000004019007844 */ /* 0x0005e40000000200 */
[----:B------:R-:W-:Y:S01]  /*c420*/  BAR.SYNC.DEFER_BLOCKING 0x0 ;  /* 0x0000000000007b1d */ /* 0x000fe20000010000 */
[----:B--2---:R-:W-:Y:S01]  /*c430*/  F2FP.F16.F32.PACK_AB R64, R124, R120 ;  /* 0x000000787c40723e */ /* 0x004fe200000000ff */
[----:B------:R-:W-:Y:S01]  /*c440*/  IMAD R120, R0, 0x2, R119 ;  /* 0x0000000200787824 */ /* 0x000fe200078e0277 */
[----:B------:R-:W-:-:S02]  /*c450*/  F2FP.F16.F32.PACK_AB R65, R125, R121 ;  /* 0x000000797d41723e */ /* 0x000fc400000000ff */
[----:B------:R-:W-:Y:S01]  /*c460*/  F2FP.F16.F32.PACK_AB R66, R126, R122 ;  /* 0x0000007a7e42723e */ /* 0x000fe200000000ff */
[----:B------:R-:W-:Y:S01]  /*c470*/  IMAD R126, R244, UR9, RZ ;  /* 0x00000009f47e7c24 */ /* 0x000fe2000f8e02ff */
[----:B------:R-:W-:Y:S01]  /*c480*/  F2FP.F16.F32.PACK_AB R67, R127, R123 ;  /* 0x0000007b7f43723e */ /* 0x000fe200000000ff */
[----:B------:R-:W-:Y:S01]  /*c490*/  USHF.L.U32 UR9, UR8, 0x1, URZ ;  /* 0x0000000108097899 */ /* 0x000fe2000800063f */
[----:B------:R-:W-:Y:S02]  /*c4a0*/  IMAD R121, R0, 0x2, R120 ;  /* 0x0000000200797824 */ /* 0x000fe400078e0278 */
[C---:B------:R-:W-:Y:S01]  /*c4b0*/  IMAD.SHL.U32 R123, R126.reuse, 0x2, RZ ;  /* 0x000000027e7b7824 */ /* 0x040fe200078e00ff */
[----:B------:R-:W2:Y:S01]  /*c4c0*/  LDS.128 R76, [R242] ;  /* 0x00000000f24c7984 */ /* 0x000ea20000000c00 */
[----:B------:R-:W-:Y:S01]  /*c4d0*/  IMAD.HI R126, R126, 0x2, RZ ;  /* 0x000000027e7e7827 */ /* 0x000fe200078e02ff */
[----:B------:R-:W-:Y:S02]  /*c4e0*/  BAR.SYNC.DEFER_BLOCKING 0x0 ;  /* 0x0000000000007b1d */ /* 0x000fe40000010000 */
[----:B-1----:R-:W-:Y:S01]  /*c4f0*/  IADD3 R123, P2, P3, R123, UR9, R110 ;  /* 0x000000097b7b7c10 */ /* 0x002fe2000fb5e06e */
[----:B------:R-:W-:Y:S01]  /*c500*/  UIMAD.WIDE UR8, UR8, 0x2, URZ ;  /* 0x00000002080878a5 */ /* 0x000fe2000f8e023f */
[----:B------:R-:W-:Y:S01]  /*c510*/  F2FP.F16.F32.PACK_AB R110, R150, R146 ;  /* 0x00000092966e723e */ /* 0x000fe200000000ff */
[----:B------:R-:W-:-:S04]  /*c520*/  IMAD R122, R0, 0x2, R121 ;  /* 0x00000002007a7824 */ /* 0x000fc800078e0279 */
[C---:B------:R-:W-:Y:S01]  /*c530*/  IMAD R124, R0.reuse, 0x2, R122 ;  /* 0x00000002007c7824 */ /* 0x040fe200078e027a */
[----:B------:R-:W-:Y:S02]  /*c540*/  ULDC UR8, c[0x0][0x27c] ;  /* 0x00009f0000087ab9 */ /* 0x000fe40000000800 */
[----:B------:R-:W-:Y:S01]  /*c550*/  UIMAD UR8, UR10, UR8, URZ ;  /* 0x000000080a0872a4 */ /* 0x000fe2000f8e023f */
[----:B------:R-:W-:-:S03]  /*c560*/  IMAD R125, R0, 0x2, R124 ;  /* 0x00000002007d7824 */ /* 0x000fc600078e027c */
[----:B------:R-:W-:Y:S01]  /*c570*/  USHF.L.U32 UR10, UR8, 0x2, URZ ;  /* 0x00000002080a7899 */ /* 0x000fe2000800063f */
[----:B------:R1:W-:Y:S01]  /*c580*/  STSM.16.M88.4 [R25], R104 ;  /* 0x0000006819007844 */ /* 0x0003e20000000200 */
[----:B------:R-:W-:Y:S01]  /*c590*/  BAR.SYNC.DEFER_BLOCKING 0x0 ;  /* 0x0000000000007b1d */ /* 0x000fe20000010000 */
[----:B-1----:R-:W-:Y:S01]  /*c5a0*/  F2FP.F16.F32.PACK_AB R104, R132, R128 ;  /* 0x000000808468723e */ /* 0x002fe200000000ff */
[----:B------:R-:W-:Y:S01]  /*c5b0*/  IMAD R132, R0, 0x2, R125 ;  /* 0x0000000200847824 */ /* 0x000fe200078e027d */
[----:B------:R-:W-:Y:S02]  /*c5c0*/  F2FP.F16.F32.PACK_AB R105, R133, R129 ;  /* 0x000000818569723e */ /* 0x000fe400000000ff */
[----:B------:R-:W-:Y:S01]  /*c5d0*/  F2FP.F16.F32.PACK_AB R106, R134, R130 ;  /* 0x00000082866a723e */ /* 0x000fe200000000ff */
[----:B------:R-:W-:Y:S01]  /*c5e0*/  IMAD R134, R0, 0x2, R132 ;  /* 0x0000000200867824 */ /* 0x000fe200078e0284 */
[----:B------:R-:W-:Y:S02]  /*c5f0*/  F2FP.F16.F32.PACK_AB R107, R135, R131 ;  /* 0x00000083876b723e */ /* 0x000fe400000000ff */
[----:B------:R-:W-:Y:S01]  /*c600*/  IADD3.X R133, R126, UR9, R111, P2, P3 ;  /* 0x000000097e857c10 */ /* 0x000fe200097e646f */
[----:B------:R-:W-:Y:S01]  /*c610*/  IMAD R135, R0, 0x2, R134 ;  /* 0x0000000200877824 */ /* 0x000fe200078e0286 */
[----:B------:R-:W-:Y:S01]  /*c620*/  F2FP.F16.F32.PACK_AB R111, R151, R147 ;  /* 0x00000093976f723e */ /* 0x000fe200000000ff */
[----:B------:R-:W-:Y:S01]  /*c630*/  UIMAD.WIDE UR8, UR8, 0x4, URZ ;  /* 0x00000004080878a5 */ /* 0x000fe2000f8e023f */
[----:B------:R-:W1:Y:S01]  /*c640*/  LDS.128 R72, [R242] ;  /* 0x00000000f2487984 */ /* 0x000e620000000c00 */
[----:B------:R-:W-:Y:S01]  /*c650*/  BAR.SYNC.DEFER_BLOCKING 0x0 ;  /* 0x0000000000007b1d */ /* 0x000fe20000010000 */
[----:B------:R-:W-:-:S02]  /*c660*/  LEA R126, P2, R2, R123, 0x1 ;  /* 0x0000007b027e7211 */ /* 0x000fc400078408ff */
[C---:B------:R-:W-:Y:S02]  /*c670*/  LEA R128, P3, R3.reuse, R123, 0x1 ;  /* 0x0000007b03807211 */ /* 0x040fe400078608ff */
[-C--:B------:R-:W-:Y:S01]  /*c680*/  LEA.HI.X.SX32 R127, R2, R133.reuse, 0x1, P2 ;  /* 0x00000085027f7211 */ /* 0x080fe200010f0eff */
[----:B------:R-:W-:Y:S01]  /*c690*/  IMAD R2, R0, 0x2, R135 ;  /* 0x0000000200027824 */ /* 0x000fe200078e0287 */
[----:B------:R-:W-:Y:S02]  /*c6a0*/  LEA.HI.X.SX32 R129, R3, R133, 0x1, P3 ;  /* 0x0000008503817211 */ /* 0x000fe400018f0eff */
[----:B------:R-:W-:Y:S01]  /*c6b0*/  LEA R130, P4, R4, R123, 0x1 ;  /* 0x0000007b04827211 */ /* 0x000fe200078808ff */
[----:B------:R-:W-:-:S03]  /*c6c0*/  IMAD R3, R0, 0x2, R2 ;  /* 0x0000000200037824 */ /* 0x000fc600078e0202 */
[----:B------:R-:W-:Y:S01]  /*c6d0*/  LEA.HI.X.SX32 R131, R4, R133, 0x1, P4 ;  /* 0x0000008504837211 */ /* 0x000fe200020f0eff */
[C---:B------:R-:W-:Y:S01]  /*c6e0*/  IMAD R4, R0.reuse, 0x2, R3 ;  /* 0x0000000200047824 */ /* 0x040fe200078e0203 */
[----:B------:R-:W-:Y:S01]  /*c6f0*/  STSM.16.M88.4 [R25], R64 ;  /* 0x0000004019007844 */ /* 0x000fe20000000200 */
[----:B------:R-:W-:Y:S06]  /*c700*/  BAR.SYNC.DEFER_BLOCKING 0x0 ;  /* 0x0000000000007b1d */ /* 0x000fec0000010000 */
[----:B------:R-:W1:Y:S02]  /*c710*/  LDS.128 R64, [R242] ;  /* 0x00000000f2407984 */ /* 0x000e640000000c00 */
[----:B------:R-:W-:Y:S06]  /*c720*/  BAR.SYNC.DEFER_BLOCKING 0x0 ;  /* 0x0000000000007b1d */ /* 0x000fec0000010000 */
[----:B------:R-:W-:Y:S02]  /*c730*/  STSM.16.M88.4 [R25], R104 ;  /* 0x0000006819007844 */ /* 0x000fe40000000200 */
[----:B------:R-:W-:Y:S06]  /*c740*/  BAR.SYNC.DEFER_BLOCKING 0x0 ;  /* 0x0000000000007b1d */ /* 0x000fec0000010000 */
[----:B------:R-:W-:Y:S02]  /*c750*/  LDS.128 R104, [R242] ;  /* 0x00000000f2687984 */ /* 0x000fe40000000c00 */
[----:B------:R-:W-:Y:S06]  /*c760*/  BAR.SYNC.DEFER_BLOCKING 0x0 ;  /* 0x0000000000007b1d */ /* 0x000fec0000010000 */
[----:B------:R-:W-:Y:S02]  /*c770*/  STSM.16.M88.4 [R25], R112 ;  /* 0x0000007019007844 */ /* 0x000fe40000000200 */
[----:B------:R-:W-:Y:S06]  /*c780*/  BAR.SYNC.DEFER_BLOCKING 0x0 ;  /* 0x0000000000007b1d */ /* 0x000fec0000010000 */
[----:B------:R-:W1:Y:S02]  /*c790*/  LDS.128 R112, [R242] ;  /* 0x00000000f2707984 */ /* 0x000e640000000c00 */
[----:B------:R-:W-:Y:S06]  /*c7a0*/  BAR.SYNC.DEFER_BLOCKING 0x0 ;  /* 0x0000000000007b1d */ /* 0x000fec0000010000 */
[----:B------:R4:W-:Y:S02]  /*c7b0*/  STSM.16.M88.4 [R25], R108 ;  /* 0x0000006c19007844 */ /* 0x0009e40000000200 */
[----:B------:R-:W-:Y:S01]  /*c7c0*/  BAR.SYNC.DEFER_BLOCKING 0x0 ;  /* 0x0000000000007b1d */ /* 0x000fe20000010000 */
[----:B----4-:R-:W-:Y:S01]  /*c7d0*/  PRMT R111, R69, 0x7632, R111 ;  /* 0x00007632456f7816 */ /* 0x010fe2000000006f */
[----:B------:R-:W-:Y:S01]  /*c7e0*/  IMAD R25, R0, 0x2, R4 ;  /* 0x0000000200197824 */ /* 0x000fe200078e0204 */
[----:B------:R-:W-:-:S04]  /*c7f0*/  LEA R108, P3, R199, R123, 0x1 ;  /* 0x0000007bc76c7211 */ /* 0x000fc800078608ff */
[----:B------:R-:W-:Y:S01]  /*c800*/  LEA.HI.X.SX32 R109, R199, R133, 0x1, P3 ;  /* 0x00000085c76d7211 */ /* 0x000fe200018f0eff */
[----:B------:R4:W-:Y:S04]  /*c810*/  STG.E.U16 desc[UR6][R126.64], R68 ;  /* 0x000000447e007986 */ /* 0x0009e8000c101506 */
[----:B------:R5:W-:Y:S04]  /*c820*/  STG.E.U16 desc[UR6][R128.64], R69 ;  /* 0x0000004580007986 */ /* 0x000be8000c101506 */
[----:B------:R0:W-:Y:S01]  /*c830*/  STG.E.U16 desc[UR6][R130.64], R70 ;  /* 0x0000004682007986 */ /* 0x0001e2000c101506 */
[----:B----4-:R-:W-:-:S02]  /*c840*/  PRMT R127, R68, 0x7632, R127 ;  /* 0x00007632447f7816 */ /* 0x010fc4000000007f */
[C---:B------:R-:W-:Y:S02]  /*c850*/  LEA R68, P2, R5.reuse, R123, 0x1 ;  /* 0x0000007b05447211 */ /* 0x040fe400078408ff */
[----:B-----5:R-:W-:Y:S02]  /*c860*/  PRMT R129, R70, 0x7632, R129 ;  /* 0x0000763246817816 */ /* 0x020fe40000000081 */
[----:B------:R-:W-:Y:S01]  /*c870*/  LEA.HI.X.SX32 R69, R5, R133, 0x1, P2 ;  /* 0x0000008505457211 */ /* 0x000fe200010f0eff */
[----:B------:R-:W-:Y:S01]  /*c880*/  IMAD R5, R0, 0x2, R25 ;  /* 0x0000000200057824 */ /* 0x000fe200078e0219 */
[-C--:B0-----:R-:W-:Y:S02]  /*c890*/  LEA R70, P2, R6, R123.reuse, 0x1 ;  /* 0x0000007b06467211 */ /* 0x081fe400078408ff */
[----:B------:R-:W-:Y:S01]  /*c8a0*/  PRMT R128, R71, 0x7632, R128 ;  /* 0x0000763247807816 */ /* 0x000fe20000000080 */
[----:B------:R0:W-:Y:S01]  /*c8b0*/  STG.E.U16 desc[UR6][R68.64], R71 ;  /* 0x0000004744007986 */ /* 0x0001e2000c101506 */
[----:B------:R-:W-:Y:S01]  /*c8c0*/  LEA R126, P4, R14, R123, 0x1 ;  /* 0x0000007b0e7e7211 */ /* 0x000fe200078808ff */
[----:B------:R-:W-:-:S02]  /*c8d0*/  IMAD R110, R0, 0x2, R5 ;  /* 0x00000002006e7824 */ /* 0x000fc400078e0205 */
[----:B------:R4:W-:Y:S01]  /*c8e0*/  STG.E.U16 desc[UR6][R108.64], R127 ;  /* 0x0000007f6c007986 */ /* 0x0009e2000c101506 */
[C---:B0-----:R-:W-:Y:S02]  /*c8f0*/  LEA R68, P3, R7.reuse, R123, 0x1 ;  /* 0x0000007b07447211 */ /* 0x041fe400078608ff */
[-C--:B------:R-:W-:Y:S01]  /*c900*/  LEA.HI.X.SX32 R71, R6, R133.reuse, 0x1, P2 ;  /* 0x0000008506477211 */ /* 0x080fe200010f0eff */
[----:B------:R-:W-:Y:S01]  /*c910*/  IMAD R6, R0, 0x2, R110 ;  /* 0x0000000200067824 */ /* 0x000fe200078e026e */
[-C--:B------:R-:W-:Y:S02]  /*c920*/  LEA.HI.X.SX32 R69, R7, R133.reuse, 0x1, P3 ;  /* 0x0000008507457211 */ /* 0x080fe400018f0eff */
[----:B----4-:R-:W-:Y:S01]  /*c930*/  LEA.HI.X.SX32 R127, R14, R133, 0x1, P4 ;  /* 0x000000850e7f7211 */ /* 0x010fe200020f0eff */
[----:B------:R0:W-:Y:S01]  /*c940*/  STG.E.U16 desc[UR6][R70.64], R111 ;  /* 0x0000006f46007986 */ /* 0x0001e2000c101506 */
[----:B------:R-:W-:-:S03]  /*c950*/  IMAD R7, R0, 0x2, R6 ;  /* 0x0000000200077824 */ /* 0x000fc600078e0206 */
[----:B------:R4:W-:Y:S01]  /*c960*/  STG.E.U16 desc[UR6][R68.64], R129 ;  /* 0x0000008144007986 */ /* 0x0009e2000c101506 */
[-C--:B0-----:R-:W-:Y:S02]  /*c970*/  LEA R70, P2, R11, R123.reuse, 0x1 ;  /* 0x0000007b0b467211 */ /* 0x081fe400078408ff */
[----:B------:R-:W-:Y:S02]  /*c980*/  PRMT R111, R61, 0x7632, R111 ;  /* 0x000076323d6f7816 */ /* 0x000fe4000000006f */
[----:B----4-:R-:W-:Y:S02]  /*c990*/  LEA R68, P3, R12, R123, 0x1 ;  /* 0x0000007b0c447211 */ /* 0x010fe400078608ff */
[----:B------:R-:W-:Y:S01]  /*c9a0*/  LEA.HI.X.SX32 R71, R11, R133, 0x1, P2 ;  /* 0x000000850b477211 */ /* 0x000fe200010f0eff */
[----:B------:R-:W-:Y:S01]  /*c9b0*/  IMAD R11, R0, 0x2, R7 ;  /* 0x00000002000b7824 */ /* 0x000fe200078e0207 */
[C---:B------:R-:W-:Y:S02]  /*c9c0*/  LEA R108, P2, R13.reuse, R123, 0x1 ;  /* 0x0000007b0d6c7211 */ /* 0x040fe400078408ff */
[-C--:B------:R-:W-:Y:S01]  /*c9d0*/  LEA.HI.X.SX32 R69, R12, R133.reuse, 0x1, P3 ;  /* 0x000000850c457211 */ /* 0x080fe200018f0eff */
[----:B------:R0:W-:Y:S01]  /*c9e0*/  STG.E.U16 desc[UR6][R70.64], R128 ;  /* 0x0000008046007986 */ /* 0x0001e2000c101506 */
[----:B------:R-:W-:Y:S01]  /*c9f0*/  LEA.HI.X.SX32 R109, R13, R133, 0x1, P2 ;  /* 0x000000850d6d7211 */ /* 0x000fe200010f0eff */
[----:B------:R-:W-:-:S02]  /*ca00*/  IMAD R12, R0, 0x2, R11 ;  /* 0x00000002000c7824 */ /* 0x000fc400078e020b */
[----:B------:R4:W-:Y:S02]  /*ca10*/  STG.E.U16 desc[UR6][R68.64], R60 ;  /* 0x0000003c44007986 */ /* 0x0009e4000c101506 */
[C---:B------:R-:W-:Y:S02]  /*ca20*/  IMAD R13, R0.reuse, 0x2, R12 ;  /* 0x00000002000d7824 */ /* 0x040fe400078e020c */
[----:B------:R5:W-:Y:S02]  /*ca30*/  STG.E.U16 desc[UR6][R108.64], R61 ;  /* 0x0000003d6c007986 */ /* 0x000be4000c101506 */
[----:B------:R-:W-:Y:S02]  /*ca40*/  IMAD R14, R0, 0x2, R13 ;  /* 0x00000002000e7824 */ /* 0x000fe400078e020d */
[----:B------:R3:W-:Y:S01]  /*ca50*/  STG.E.U16 desc[UR6][R126.64], R62 ;  /* 0x0000003e7e007986 */ /* 0x0007e2000c101506 */
[-C--:B0-----:R-:W-:Y:S02]  /*ca60*/  LEA R70, P3, R16, R123.reuse, 0x1 ;  /* 0x0000007b10467211 */ /* 0x081fe400078608ff */
[----:B----4-:R-:W-:-:S02]  /*ca70*/  LEA R68, P2, R15, R123, 0x1 ;  /* 0x0000007b0f447211 */ /* 0x010fc400078408ff */
[-C--:B------:R-:W-:Y:S02]  /*ca80*/  LEA.HI.X.SX32 R71, R16, R133.reuse, 0x1, P3 ;  /* 0x0000008510477211 */ /* 0x080fe400018f0eff */
[----:B------:R-:W-:Y:S02]  /*ca90*/  LEA.HI.X.SX32 R69, R15, R133, 0x1, P2 ;  /* 0x000000850f457211 */ /* 0x000fe400010f0eff */
[----:B-----5:R-:W-:Y:S01]  /*caa0*/  PRMT R109, R60, 0x7632, R109 ;  /* 0x000076323c6d7816 */ /* 0x020fe2000000006d */
[----:B------:R-:W-:Y:S01]  /*cab0*/  IMAD R60, R0, 0x2, R14 ;  /* 0x00000002003c7824 */ /* 0x000fe200078e020e */
[----:B---3--:R-:W-:Y:S01]  /*cac0*/  PRMT R127, R62, 0x7632, R127 ;  /* 0x000076323e7f7816 */ /* 0x008fe2000000007f */
[----:B------:R0:W-:Y:S01]  /*cad0*/  STG.E.U16 desc[UR6][R68.64], R63 ;  /* 0x0000003f44007986 */ /* 0x0001e2000c101506 */
[-C--:B------:R-:W-:Y:S01]  /*cae0*/  LEA R62, P2, R17, R123.reuse, 0x1 ;  /* 0x0000007b113e7211 */ /* 0x080fe200078408ff */
[----:B------:R-:W-:Y:S01]  /*caf0*/  IMAD R15, R0, 0x2, R60 ;  /* 0x00000002000f7824 */ /* 0x000fe200078e023c */
[----:B------:R-:W-:Y:S01]  /*cb00*/  PRMT R61, R63, 0x7632, R61 ;  /* 0x000076323f3d7816 */ /* 0x000fe2000000003d */
[----:B------:R3:W-:Y:S01]  /*cb10*/  STG.E.U16 desc[UR6][R70.64], R109 ;  /* 0x0000006d46007986 */ /* 0x0007e2000c101506 */
[----:B------:R-:W-:Y:S01]  /*cb20*/  LEA R108, P4, R22, R123, 0x1 ;  /* 0x0000007b166c7211 */ /* 0x000fe200078808ff */
[----:B------:R-:W-:Y:S01]  /*cb30*/  IMAD R16, R0, 0x2, R15 ;  /* 0x0000000200107824 */ /* 0x000fe200078e020f */
[----:B0-----:R-:W-:-:S03]  /*cb40*/  LEA.HI.X.SX32 R63, R17, R133, 0x1, P2 ;  /* 0x00000085113f7211 */ /* 0x001fc600010f0eff */
[----:B------:R-:W-:Y:S01]  /*cb50*/  IMAD R17, R0, 0x2, R16 ;  /* 0x0000000200117824 */ /* 0x000fe200078e0210 */
[----:B------:R-:W-:Y:S02]  /*cb60*/  LEA R68, P3, R18, R123, 0x1 ;  /* 0x0000007b12447211 */ /* 0x000fe400078608ff */
[-C--:B---3--:R-:W-:Y:S01]  /*cb70*/  LEA.HI.X.SX32 R109, R22, R133.reuse, 0x1, P4 ;  /* 0x00000085166d7211 */ /* 0x088fe200020f0eff */
[----:B------:R0:W-:Y:S01]  /*cb80*/  STG.E.U16 desc[UR6][R62.64], R111 ;  /* 0x0000006f3e007986 */ /* 0x0001e2000c101506 */
[----:B------:R-:W-:Y:S01]  /*cb90*/  LEA.HI.X.SX32 R69, R18, R133, 0x1, P3 ;  /* 0x0000008512457211 */ /* 0x000fe200018f0eff */
[----:B------:R-:W-:-:S04]  /*cba0*/  IMAD R18, R0, 0x2, R17 ;  /* 0x0000000200127824 */ /* 0x000fc800078e0211 */
[----:B------:R3:W-:Y:S01]  /*cbb0*/  STG.E.U16 desc[UR6][R68.64], R127 ;  /* 0x0000007f44007986 */ /* 0x0007e2000c101506 */
[----:B0-----:R-:W-:-:S04]  /*cbc0*/  LEA R62, P2, R19, R123, 0x1 ;  /* 0x0000007b133e7211 */ /* 0x001fc800078408ff */
[----:B------:R-:W-:Y:S01]  /*cbd0*/  LEA.HI.X.SX32 R63, R19, R133, 0x1, P2 ;  /* 0x00000085133f7211 */ /* 0x000fe200010f0eff */
[----:B------:R-:W-:Y:S01]  /*cbe0*/  IMAD R19, R0, 0x2, R18 ;  /* 0x0000000200137824 */ /* 0x000fe200078e0212 */
[CC--:B---3--:R-:W-:Y:S02]  /*cbf0*/  LEA R68, P3, R20.reuse, R123.reuse, 0x1 ;  /* 0x0000007b14447211 */ /* 0x0c8fe400078608ff */
[C---:B------:R-:W-:Y:S01]  /*cc00*/  LEA R70, P2, R21.reuse, R123, 0x1 ;  /* 0x0000007b15467211 */ /* 0x040fe200078408ff */
[----:B------:R0:W-:Y:S01]  /*cc10*/  STG.E.U16 desc[UR6][R62.64], R61 ;  /* 0x0000003d3e007986 */ /* 0x0001e2000c101506 */
[-C--:B------:R-:W-:Y:S01]  /*cc20*/  LEA.HI.X.SX32 R69, R20, R133.reuse, 0x1, P3 ;  /* 0x0000008514457211 */ /* 0x080fe200018f0eff */
[----:B------:R-:W-:Y:S01]  /*cc30*/  IMAD R20, R0, 0x2, R19 ;  /* 0x0000000200147824 */ /* 0x000fe200078e0213 */
[----:B------:R-:W-:-:S03]  /*cc40*/  LEA.HI.X.SX32 R71, R21, R133, 0x1, P2 ;  /* 0x0000008515477211 */ /* 0x000fc600010f0eff */
[----:B------:R3:W-:Y:S01]  /*cc50*/  STG.E.U16 desc[UR6][R68.64], R56 ;  /* 0x0000003844007986 */ /* 0x0007e2000c101506 */
[----:B------:R-:W-:-:S03]  /*cc60*/  IMAD R21, R0, 0x2, R20 ;  /* 0x0000000200157824 */ /* 0x000fc600078e0214 */
[----:B------:R4:W-:Y:S01]  /*cc70*/  STG.E.U16 desc[UR6][R70.64], R57 ;  /* 0x0000003946007986 */ /* 0x0009e2000c101506 */
[----:B------:R-:W-:Y:S01]  /*cc80*/  IMAD R22, R0, 0x2, R21 ;  /* 0x0000000200167824 */ /* 0x000fe200078e0215 */
[----:B0-----:R-:W-:Y:S02]  /*cc90*/  LEA R62, P2, R23, R123, 0x1 ;  /* 0x0000007b173e7211 */ /* 0x001fe400078408ff */
[----:B------:R0:W-:Y:S01]  /*cca0*/  STG.E.U16 desc[UR6][R108.64], R58 ;  /* 0x0000003a6c007986 */ /* 0x0001e2000c101506 */
[----:B------:R-:W-:Y:S02]  /*ccb0*/  PRMT R61, R57, 0x7632, R61 ;  /* 0x00007632393d7816 */ /* 0x000fe4000000003d */
[----:B------:R-:W-:Y:S02]  /*ccc0*/  LEA.HI.X.SX32 R63, R23, R133, 0x1, P2 ;  /* 0x00000085173f7211 */ /* 0x000fe400010f0eff */
[----:B---3--:R-:W-:-:S03]  /*ccd0*/  LEA R68, P3, R24, R123, 0x1 ;  /* 0x0000007b18447211 */ /* 0x008fc600078608ff */
[----:B------:R3:W-:Y:S01]  /*cce0*/  STG.E.U16 desc[UR6][R62.64], R59 ;  /* 0x0000003b3e007986 */ /* 0x0007e2000c101506 */
[----:B------:R-:W-:Y:S02]  /*ccf0*/  LEA.HI.X.SX32 R69, R24, R133, 0x1, P3 ;  /* 0x0000008518457211 */ /* 0x000fe400018f0eff */
[----:B----4-:R-:W-:Y:S01]  /*cd00*/  PRMT R71, R56, 0x7632, R71 ;  /* 0x0000763238477816 */ /* 0x010fe20000000047 */
[----:B------:R-:W-:Y:S01]  /*cd10*/  IMAD R56, R0, 0x2, R22 ;  /* 0x0000000200387824 */ /* 0x000fe200078e0216 */
[----:B0-----:R-:W-:Y:S02]  /*cd20*/  PRMT R109, R58, 0x7632, R109 ;  /* 0x000076323a6d7816 */ /* 0x001fe4000000006d */
[-C--:B------:R-:W-:Y:S01]  /*cd30*/  LEA R58, P2, R27, R123.reuse, 0x1 ;  /* 0x0000007b1b3a7211 */ /* 0x080fe200078408ff */
[----:B------:R0:W-:Y:S01]  /*cd40*/  STG.E.U16 desc[UR6][R68.64], R71 ;  /* 0x0000004744007986 */ /* 0x0001e2000c101506 */
[----:B------:R-:W-:Y:S01]  /*cd50*/  PRMT R57, R59, 0x7632, R57 ;  /* 0x000076323b397816 */ /* 0x000fe20000000039 */
[----:B------:R-:W-:Y:S01]  /*cd60*/  IMAD R23, R0, 0x2, R56 ;  /* 0x0000000200177824 */ /* 0x000fe200078e0238 */
[----:B---3--:R-:W-:-:S02]  /*cd70*/  LEA R62, P3, R30, R123, 0x1 ;  /* 0x0000007b1e3e7211 */ /* 0x008fc400078608ff */
[-C--:B------:R-:W-:Y:S01]  /*cd80*/  LEA.HI.X.SX32 R59, R27, R133.reuse, 0x1, P2 ;  /* 0x000000851b3b7211 */ /* 0x080fe200010f0eff */
[----:B------:R-:W-:Y:S01]  /*cd90*/  IMAD R24, R0, 0x2, R23 ;  /* 0x0000000200187824 */ /* 0x000fe200078e0217 */
[----:B------:R-:W-:-:S03]  /*cda0*/  LEA.HI.X.SX32 R63, R30, R133, 0x1, P3 ;  /* 0x000000851e3f7211 */ /* 0x000fc600018f0eff */
[----:B------:R3:W-:Y:S01]  /*cdb0*/  STG.E.U16 desc[UR6][R58.64], R61 ;  /* 0x0000003d3a007986 */ /* 0x0007e2000c101506 */
[----:B0-----:R-:W-:Y:S01]  /*cdc0*/  LEA R68, P4, R38, R123, 0x1 ;  /* 0x0000007b26447211 */ /* 0x001fe200078808ff */
[----:B------:R-:W-:Y:S02]  /*cdd0*/  IMAD R27, R0, 0x2, R24 ;  /* 0x00000002001b7824 */ /* 0x000fe400078e0218 */
[----:B------:R0:W-:Y:S01]  /*cde0*/  STG.E.U16 desc[UR6][R62.64], R109 ;  /* 0x0000006d3e007986 */ /* 0x0001e2000c101506 */
[----:B------:R-:W-:Y:S01]  /*cdf0*/  LEA.HI.X.SX32 R69, R38, R133, 0x1, P4 ;  /* 0x0000008526457211 */ /* 0x000fe200020f0eff */
[----:B------:R-:W-:Y:S01]  /*ce00*/  IMAD R30, R0, 0x2, R27 ;  /* 0x00000002001e7824 */ /* 0x000fe200078e021b */
[-C--:B---3--:R-:W-:Y:S02]  /*ce10*/  LEA R58, P2, R31, R123.reuse, 0x1 ;  /* 0x0000007b1f3a7211 */ /* 0x088fe400078408ff */
[----:B------:R-:W-:Y:S02]  /*ce20*/  PRMT R61, R52, 0x7632, R61 ;  /* 0x00007632343d7816 */ /* 0x000fe4000000003d */
[----:B0-----:R-:W-:-:S02]  /*ce30*/  LEA R62, P3, R34, R123, 0x1 ;  /* 0x0000007b223e7211 */ /* 0x001fc400078608ff */
[----:B------:R-:W-:Y:S01]  /*ce40*/  LEA.HI.X.SX32 R59, R31, R133, 0x1, P2 ;  /* 0x000000851f3b7211 */ /* 0x000fe200010f0eff */
[----:B------:R-:W-:Y:S01]  /*ce50*/  IMAD R31, R0, 0x2, R30 ;  /* 0x00000002001f7824 */ /* 0x000fe200078e021e */
[C---:B------:R-:W-:Y:S02]  /*ce60*/  LEA R70, P2, R35.reuse, R123, 0x1 ;  /* 0x0000007b23467211 */ /* 0x040fe400078408ff */
[-C--:B------:R-:W-:Y:S01]  /*ce70*/  LEA.HI.X.SX32 R63, R34, R133.reuse, 0x1, P3 ;  /* 0x00000085223f7211 */ /* 0x080fe200018f0eff */
[----:B------:R0:W-:Y:S01]  /*ce80*/  STG.E.U16 desc[UR6][R58.64], R57 ;  /* 0x000000393a007986 */ /* 0x0001e2000c101506 */
[----:B------:R-:W-:Y:S01]  /*ce90*/  LEA.HI.X.SX32 R71, R35, R133, 0x1, P2 ;  /* 0x0000008523477211 */ /* 0x000fe200010f0eff */
[C---:B------:R-:W-:Y:S02]  /*cea0*/  IMAD R34, R0.reuse, 0x2, R31 ;  /* 0x0000000200227824 */ /* 0x040fe400078e021f */
[----:B------:R3:W-:Y:S02]  /*ceb0*/  STG.E.U16 desc[UR6][R62.64], R52 ;  /* 0x000000343e007986 */ /* 0x0007e4000c101506 */
[----:B------:R-:W-:-:S02]  /*cec0*/  IMAD R35, R0, 0x2, R34 ;  /* 0x0000000200237824 */ /* 0x000fc400078e0222 */
[----:B------:R4:W-:Y:S02]  /*ced0*/  STG.E.U16 desc[UR6][R70.64], R53 ;  /* 0x0000003546007986 */ /* 0x0009e4000c101506 */
[----:B------:R-:W-:Y:S02]  /*cee0*/  IMAD R38, R0, 0x2, R35 ;  /* 0x0000000200267824 */ /* 0x000fe400078e0223 */
[----:B------:R5:W-:Y:S01]  /*cef0*/  STG.E.U16 desc[UR6][R68.64], R54 ;  /* 0x0000003644007986 */ /* 0x000be2000c101506 */
[-C--:B0-----:R-:W-:Y:S02]  /*cf00*/  LEA R58, P3, R42, R123.reuse, 0x1 ;  /* 0x0000007b2a3a7211 */ /* 0x081fe400078608ff */
[----:B------:R-:W-:Y:S01]  /*cf10*/  PRMT R57, R53, 0x7632, R57 ;  /* 0x0000763235397816 */ /* 0x000fe20000000039 */
[----:B---3--:R-:W-:Y:S01]  /*cf20*/  IMAD R52, R0, 0x2, R38 ;  /* 0x0000000200347824 */ /* 0x008fe200078e0226 */
[----:B------:R-:W-:Y:S02]  /*cf30*/  LEA R62, P2, R39, R123, 0x1 ;  /* 0x0000007b273e7211 */ /* 0x000fe400078408ff */
[----:B------:R-:W-:-:S02]  /*cf40*/  LEA.HI.X.SX32 R59, R42, R133, 0x1, P3 ;  /* 0x000000852a3b7211 */ /* 0x000fc400018f0eff */
[----:B------:R-:W-:Y:S01]  /*cf50*/  LEA.HI.X.SX32 R63, R39, R133, 0x1, P2 ;  /* 0x00000085273f7211 */ /* 0x000fe200010f0eff */
[----:B------:R-:W-:Y:S01]  /*cf60*/  IMAD R39, R0, 0x2, R52 ;  /* 0x0000000200277824 */ /* 0x000fe200078e0234 */
[----:B----4-:R-:W-:Y:S02]  /*cf70*/  PRMT R53, R55, 0x7632, R53 ;  /* 0x0000763237357816 */ /* 0x010fe40000000035 */
[----:B-----5:R-:W-:Y:S01]  /*cf80*/  PRMT R69, R54, 0x7632, R69 ;  /* 0x0000763236457816 */ /* 0x020fe20000000045 */
[----:B------:R0:W-:Y:S01]  /*cf90*/  STG.E.U16 desc[UR6][R62.64], R55 ;  /* 0x000000373e007986 */ /* 0x0001e2000c101506 */
[C---:B------:R-:W-:Y:S01]  /*cfa0*/  LEA R54, P2, R43.reuse, R123, 0x1 ;  /* 0x0000007b2b367211 */ /* 0x040fe200078408ff */
[C---:B------:R-:W-:Y:S02]  /*cfb0*/  IMAD R42, R0.reuse, 0x2, R39 ;  /* 0x00000002002a7824 */ /* 0x040fe400078e0227 */
[----:B------:R3:W-:Y:S01]  /*cfc0*/  STG.E.U16 desc[UR6][R58.64], R61 ;  /* 0x0000003d3a007986 */ /* 0x0007e2000c101506 */
[----:B0-----:R-:W-:Y:S01]  /*cfd0*/  LEA.HI.X.SX32 R55, R43, R133, 0x1, P2 ;  /* 0x000000852b377211 */ /* 0x001fe200010f0eff */
[----:B------:R-:W-:Y:S01]  /*cfe0*/  IMAD R43, R0, 0x2, R42 ;  /* 0x00000002002b7824 */ /* 0x000fe200078e022a */
[----:B------:R-:W-:-:S02]  /*cff0*/  LEA R62, P3, R46, R123, 0x1 ;  /* 0x0000007b2e3e7211 */ /* 0x000fc400078608ff */
[C---:B---3--:R-:W-:Y:S01]  /*d000*/  LEA R58, P2, R47.reuse, R123, 0x1 ;  /* 0x0000007b2f3a7211 */ /* 0x048fe200078408ff */
[----:B------:R0:W-:Y:S01]  /*d010*/  STG.E.U16 desc[UR6][R54.64], R57 ;  /* 0x0000003936007986 */ /* 0x0001e2000c101506 */
[-C--:B------:R-:W-:Y:S01]  /*d020*/  LEA.HI.X.SX32 R63, R46, R133.reuse, 0x1, P3 ;  /* 0x000000852e3f7211 */ /* 0x080fe200018f0eff */
[----:B------:R-:W-:Y:S01]  /*d030*/  IMAD R46, R0, 0x2, R43 ;  /* 0x00000002002e7824 */ /* 0x000fe200078e022b */
[----:B------:R-:W-:Y:S02]  /*d040*/  LEA.HI.X.SX32 R59, R47, R133, 0x1, P2 ;  /* 0x000000852f3b7211 */ /* 0x000fe400010f0eff */
[----:B------:R-:W-:Y:S01]  /*d050*/  LEA R68, P2, R44, R123, 0x1 ;  /* 0x0000007b2c447211 */ /* 0x000fe200078408ff */
[----:B------:R3:W-:Y:S01]  /*d060*/  STG.E.U16 desc[UR6][R62.64], R69 ;  /* 0x000000453e007986 */ /* 0x0007e2000c101506 */
[----:B------:R-:W-:-:S03]  /*d070*/  IMAD R47, R0, 0x2, R46 ;  /* 0x00000002002f7824 */ /* 0x000fc600078e022e */
[----:B------:R4:W-:Y:S01]  /*d080*/  STG.E.U16 desc[UR6][R58.64], R53 ;  /* 0x000000353a007986 */ /* 0x0009e2000c101506 */
[C---:B0-----:R-:W-:Y:S02]  /*d090*/  LEA R54, P3, R45.reuse, R123, 0x1 ;  /* 0x0000007b2d367211 */ /* 0x041fe400078608ff */
[----:B------:R-:W-:Y:S02]  /*d0a0*/  PRMT R57, R100, 0x7632, R57 ;  /* 0x0000763264397816 */ /* 0x000fe40000000039 */
[----:B------:R-:W-:Y:S02]  /*d0b0*/  LEA.HI.X.SX32 R55, R45, R133, 0x1, P3 ;  /* 0x000000852d377211 */ /* 0x000fe400018f0eff */
[----:B---3--:R-:W-:Y:S02]  /*d0c0*/  LEA R62, P4, R40, R123, 0x1 ;  /* 0x0000007b283e7211 */ /* 0x008fe400078808ff */
[-C--:B------:R-:W-:Y:S01]  /*d0d0*/  LEA.HI.X.SX32 R69, R44, R133.reuse, 0x1, P2 ;  /* 0x000000852c457211 */ /* 0x080fe200010f0eff */
[----:B------:R0:W-:Y:S01]  /*d0e0*/  STG.E.U16 desc[UR6][R54.64], R100 ;  /* 0x0000006436007986 */ /* 0x0001e2000c101506 */
[----:B------:R-:W-:Y:S01]  /*d0f0*/  LEA.HI.X.SX32 R63, R40, R133, 0x1, P4 ;  /* 0x00000085283f7211 */ /* 0x000fe200020f0eff */
[C---:B------:R-:W-:Y:S01]  /*d100*/  IMAD R44, R0.reuse, 0x2, R47 ;  /* 0x00000002002c7824 */ /* 0x040fe200078e022f */
[-C--:B----4-:R-:W-:Y:S01]  /*d110*/  LEA R58, P3, R33, R123.reuse, 0x1 ;  /* 0x0000007b213a7211 */ /* 0x090fe200078608ff */
[----:B------:R3:W-:Y:S01]  /*d120*/  STG.E.U16 desc[UR6][R68.64], R101 ;  /* 0x0000006544007986 */ /* 0x0007e2000c101506 */
[----:B------:R-:W-:Y:S01]  /*d130*/  LEA R70, P4, R29, R123, 0x1 ;  /* 0x0000007b1d467211 */ /* 0x000fe200078808ff */
[C---:B------:R-:W-:Y:S01]  /*d140*/  IMAD R40, R0.reuse, 0x2, R44 ;  /* 0x0000000200287824 */ /* 0x040fe200078e022c */
[-C--:B------:R-:W-:Y:S01]  /*d150*/  LEA.HI.X.SX32 R59, R33, R133.reuse, 0x1, P3 ;  /* 0x00000085213b7211 */ /* 0x080fe200018f0eff */
[----:B------:R4:W-:Y:S01]  /*d160*/  STG.E.U16 desc[UR6][R62.64], R102 ;  /* 0x000000663e007986 */ /* 0x0009e2000c101506 */
[----:B------:R-:W-:Y:S01]  /*d170*/  LEA.HI.X.SX32 R71, R29, R133, 0x1, P4 ;  /* 0x000000851d477211 */ /* 0x000fe200020f0eff */
[----:B------:R-:W-:Y:S01]  /*d180*/  IMAD R45, R0, 0x2, R40 ;  /* 0x00000002002d7824 */ /* 0x000fe200078e0228 */
[----:B------:R-:W-:-:S02]  /*d190*/  LEA R108, P4, R48, R123, 0x1 ;  /* 0x0000007b306c7211 */ /* 0x000fc400078808ff */
[----:B0-----:R-:W-:Y:S02]  /*d1a0*/  LEA R54, P2, R36, R123, 0x1 ;  /* 0x0000007b24367211 */ /* 0x001fe400078408ff */
[-C--:B------:R-:W-:Y:S02]  /*d1b0*/  LEA.HI.X.SX32 R109, R48, R133.reuse, 0x1, P4 ;  /* 0x00000085306d7211 */ /* 0x080fe400020f0eff */
[----:B------:R-:W-:Y:S01]  /*d1c0*/  LEA.HI.X.SX32 R55, R36, R133, 0x1, P2 ;  /* 0x0000008524377211 */ /* 0x000fe200010f0eff */
[----:B------:R-:W-:Y:S01]  /*d1d0*/  IMAD R36, R0, 0x2, R45 ;  /* 0x0000000200247824 */ /* 0x000fe200078e022d */
[-C--:B---3--:R-:W-:Y:S02]  /*d1e0*/  LEA R68, P5, R32, R123.reuse, 0x1 ;  /* 0x0000007b20447211 */ /* 0x088fe400078a08ff */
[----:B----4-:R-:W-:Y:S01]  /*d1f0*/  LEA R62, P6, R28, R123, 0x1 ;  /* 0x0000007b1c3e7211 */ /* 0x010fe200078c08ff */
[----:B------:R0:W-:Y:S01]  /*d200*/  STG.E.U16 desc[UR6][R54.64], R103 ;  /* 0x0000006736007986 */ /* 0x0001e2000c101506 */
[----:B------:R-:W-:Y:S01]  /*d210*/  LEA.HI.X.SX32 R69, R32, R133, 0x1, P5 ;  /* 0x0000008520457211 */ /* 0x000fe200028f0eff */
[----:B------:R-:W-:Y:S01]  /*d220*/  IMAD R0, R0, 0x2, R36 ;  /* 0x0000000200007824 */ /* 0x000fe200078e0224 */
[----:B------:R-:W-:Y:S01]  /*d230*/  LEA R126, P5, R41, R123, 0x1 ;  /* 0x0000007b297e7211 */ /* 0x000fe200078a08ff */
[----:B------:R3:W-:Y:S01]  /*d240*/  STG.E.U16 desc[UR6][R58.64], R57 ;  /* 0x000000393a007986 */ /* 0x0007e2000c101506 */
[----:B------:R-:W-:-:S02]  /*d250*/  LEA.HI.X.SX32 R63, R28, R133, 0x1, P6 ;  /* 0x000000851c3f7211 */ /* 0x000fc400030f0eff */
[----:B------:R-:W-:Y:S02]  /*d260*/  LEA R28, P6, R37, R123, 0x1 ;  /* 0x0000007b251c7211 */ /* 0x000fe400078c08ff */
[----:B------:R-:W-:Y:S02]  /*d270*/  LEA.HI.X.SX32 R127, R41, R133, 0x1, P5 ;  /* 0x00000085297f7211 */ /* 0x000fe400028f0eff */
[-C--:B------:R-:W-:Y:S02]  /*d280*/  LEA R48, P4, R26, R123.reuse, 0x1 ;  /* 0x0000007b1a307211 */ /* 0x080fe400078808ff */
[-C--:B0-----:R-:W-:Y:S02]  /*d290*/  LEA R54, P3, R49, R123.reuse, 0x1 ;  /* 0x0000007b31367211 */ /* 0x081fe400078608ff */
[-C--:B------:R-:W-:Y:S02]  /*d2a0*/  LEA R136, P5, R152, R123.reuse, 0x1 ;  /* 0x0000007b98887211 */ /* 0x080fe400078a08ff */
[----:B---3--:R-:W-:-:S02]  /*d2b0*/  LEA R58, P2, R50, R123, 0x1 ;  /* 0x0000007b323a7211 */ /* 0x008fc400078408ff */
[----:B------:R-:W-:Y:S02]  /*d2c0*/  LEA.HI.X.SX32 R55, R49, R133, 0x1, P3 ;  /* 0x0000008531377211 */ /* 0x000fe400018f0eff */
[C---:B------:R-:W-:Y:S02]  /*d2d0*/  LEA R130, P3, R153.reuse, R123, 0x1 ;  /* 0x0000007b99827211 */ /* 0x040fe400078608ff */
[----:B------:R-:W-:Y:S02]  /*d2e0*/  LEA.HI.X.SX32 R59, R50, R133, 0x1, P2 ;  /* 0x00000085323b7211 */ /* 0x000fe400010f0eff */
[----:B------:R-:W-:Y:S02]  /*d2f0*/  LEA R128, P2, R8, R123, 0x1 ;  /* 0x0000007b08807211 */ /* 0x000fe400078408ff */
[----:B------:R-:W-:Y:S02]  /*d300*/  LEA.HI.X.SX32 R131, R153, R133, 0x1, P3 ;  /* 0x0000008599837211 */ /* 0x000fe400018f0eff */
[----:B------:R-:W-:-:S02]  /*d310*/  LEA R50, P3, R51, R123, 0x1 ;  /* 0x0000007b33327211 */ /* 0x000fc400078608ff */
[-C--:B------:R-:W-:Y:S02]  /*d320*/  LEA.HI.X.SX32 R29, R37, R133.reuse, 0x1, P6 ;  /* 0x00000085251d7211 */ /* 0x080fe400030f0eff */
[----:B------:R-:W-:Y:S02]  /*d330*/  LEA.HI.X.SX32 R129, R8, R133, 0x1, P2 ;  /* 0x0000008508817211 */ /* 0x000fe400010f0eff */
[-C--:B------:R-:W-:Y:S02]  /*d340*/  LEA R138, P6, R149, R123.reuse, 0x1 ;  /* 0x0000007b958a7211 */ /* 0x080fe400078c08ff */
[----:B------:R-:W-:Y:S02]  /*d350*/  LEA R140, P2, R148, R123, 0x1 ;  /* 0x0000007b948c7211 */ /* 0x000fe400078408ff */
[-C--:B------:R-:W-:Y:S02]  /*d360*/  LEA.HI.X.SX32 R49, R26, R133.reuse, 0x1, P4 ;  /* 0x000000851a317211 */ /* 0x080fe400020f0eff */
[----:B------:R-:W-:-:S02]  /*d370*/  LEA.HI.X.SX32 R137, R152, R133, 0x1, P5 ;  /* 0x0000008598897211 */ /* 0x000fc400028f0eff */
[-C--:B------:R-:W-:Y:S02]  /*d380*/  LEA R142, P4, R154, R123.reuse, 0x1 ;  /* 0x0000007b9a8e7211 */ /* 0x080fe400078808ff */
[----:B------:R-:W-:Y:S02]  /*d390*/  LEA R144, P5, R155, R123, 0x1 ;  /* 0x0000007b9b907211 */ /* 0x000fe400078a08ff */
[----:B------:R-:W-:Y:S02]  /*d3a0*/  LEA.HI.X.SX32 R51, R51, R133, 0x1, P3 ;  /* 0x0000008533337211 */ /* 0x000fe400018f0eff */
[----:B------:R-:W-:Y:S02]  /*d3b0*/  LEA R150, P3, R157, R123, 0x1 ;  /* 0x0000007b9d967211 */ /* 0x000fe400078608ff */
[-C--:B------:R-:W-:Y:S02]  /*d3c0*/  LEA.HI.X.SX32 R139, R149, R133.reuse, 0x1, P6 ;  /* 0x00000085958b7211 */ /* 0x080fe400030f0eff */
[----:B------:R-:W-:-:S02]  /*d3d0*/  LEA.HI.X.SX32 R141, R148, R133, 0x1, P2 ;  /* 0x00000085948d7211 */ /* 0x000fc400010f0eff */
[-C--:B------:R-:W-:Y:S02]  /*d3e0*/  LEA R146, P6, R158, R123.reuse, 0x1 ;  /* 0x0000007b9e927211 */ /* 0x080fe400078c08ff */
[----:B------:R-:W-:Y:S02]  /*d3f0*/  LEA R148, P2, R156, R123, 0x1 ;  /* 0x0000007b9c947211 */ /* 0x000fe400078408ff */
[-C--:B------:R-:W-:Y:S02]  /*d400*/  LEA.HI.X.SX32 R143, R154, R133.reuse, 0x1, P4 ;  /* 0x000000859a8f7211 */ /* 0x080fe400020f0eff */
[----:B------:R-:W-:Y:S02]  /*d410*/  LEA.HI.X.SX32 R145, R155, R133, 0x1, P5 ;  /* 0x000000859b917211 */ /* 0x000fe400028f0eff */
[-C--:B------:R-:W-:Y:S02]  /*d420*/  LEA R152, P4, R159, R123.reuse, 0x1 ;  /* 0x0000007b9f987211 */ /* 0x080fe400078808ff */
[----:B------:R-:W-:-:S02]  /*d430*/  LEA R154, P5, R160, R123, 0x1 ;  /* 0x0000007ba09a7211 */ /* 0x000fc400078a08ff */
[----:B------:R-:W-:Y:S02]  /*d440*/  LEA.HI.X.SX32 R151, R157, R133, 0x1, P3 ;  /* 0x000000859d977211 */ /* 0x000fe400018f0eff */
[----:B------:R-:W-:Y:S02]  /*d450*/  LEA R178, P3, R165, R123, 0x1 ;  /* 0x0000007ba5b27211 */ /* 0x000fe400078608ff */
[-C--:B------:R-:W-:Y:S02]  /*d460*/  LEA.HI.X.SX32 R147, R158, R133.reuse, 0x1, P6 ;  /* 0x000000859e937211 */ /* 0x080fe400030f0eff */
[----:B------:R-:W-:Y:S02]  /*d470*/  LEA.HI.X.SX32 R149, R156, R133, 0x1, P2 ;  /* 0x000000859c957211 */ /* 0x000fe400010f0eff */
[-C--:B------:R-:W-:Y:S02]  /*d480*/  LEA R158, P6, R161, R123.reuse, 0x1 ;  /* 0x0000007ba19e7211 */ /* 0x080fe400078c08ff */
[----:B------:R-:W-:-:S02]  /*d490*/  LEA R156, P2, R162, R123, 0x1 ;  /* 0x0000007ba29c7211 */ /* 0x000fc400078408ff */
[-C--:B------:R-:W-:Y:S02]  /*d4a0*/  LEA.HI.X.SX32 R153, R159, R133.reuse, 0x1, P4 ;  /* 0x000000859f997211 */ /* 0x080fe400020f0eff */
[----:B------:R-:W-:Y:S02]  /*d4b0*/  LEA.HI.X.SX32 R155, R160, R133, 0x1, P5 ;  /* 0x00000085a09b7211 */ /* 0x000fe400028f0eff */
[-C--:B------:R-:W-:Y:S02]  /*d4c0*/  LEA R180, P4, R168, R123.reuse, 0x1 ;  /* 0x0000007ba8b47211 */ /* 0x080fe400078808ff */
        /* <DEDUP_REMOVED lines=85> */
[----:B------:R-:W-:Y:S02]  /*da20*/  LEA R60, P6, R19, R123, 0x1 ;  /* 0x0000007b133c7211 */ /* 0x000fe400078c08ff */
[----:B------:R-:W-:-:S02]  /*da30*/  LEA.HI.X.SX32 R225, R17, R133, 0x1, P4 ;  /* 0x0000008511e17211 */ /* 0x000fc400020f0eff */
[----:B------:R-:W-:Y:S02]  /*da40*/  LEA.HI.X.SX32 R15, R18, R133, 0x1, P5 ;  /* 0x00000085120f7211 */ /* 0x000fe400028f0eff */
[-C--:B------:R-:W-:Y:S02]  /*da50*/  LEA R228, P4, R22, R123.reuse, 0x1 ;  /* 0x0000007b16e47211 */ /* 0x080fe400078808ff */
[----:B------:R-:W-:Y:S02]  /*da60*/  LEA R18, P5, R56, R123, 0x1 ;  /* 0x0000007b38127211 */ /* 0x000fe400078a08ff */
[----:B------:R-:W-:Y:S02]  /*da70*/  LEA.HI.X.SX32 R17, R21, R133, 0x1, P3 ;  /* 0x0000008515117211 */ /* 0x000fe400018f0eff */
[----:B------:R-:W-:Y:S02]  /*da80*/  LEA R26, P3, R27, R123, 0x1 ;  /* 0x0000007b1b1a7211 */ /* 0x000fe400078608ff */
[----:B------:R-:W-:-:S02]  /*da90*/  LEA.HI.X.SX32 R61, R19, R133, 0x1, P6 ;  /* 0x00000085133d7211 */ /* 0x000fc400030f0eff */
[----:B------:R-:W-:Y:S02]  /*daa0*/  LEA R230, P6, R23, R123, 0x1 ;  /* 0x0000007b17e67211 */ /* 0x000fe400078c08ff */
[-C--:B------:R-:W-:Y:S02]  /*dab0*/  LEA.HI.X.SX32 R229, R22, R133.reuse, 0x1, P4 ;  /* 0x0000008516e57211 */ /* 0x080fe400020f0eff */
[----:B------:R-:W-:Y:S02]  /*dac0*/  LEA.HI.X.SX32 R19, R56, R133, 0x1, P5 ;  /* 0x0000008538137211 */ /* 0x000fe400028f0eff */
[-C--:B------:R-:W-:Y:S02]  /*dad0*/  LEA R22, P4, R30, R123.reuse, 0x1 ;  /* 0x0000007b1e167211 */ /* 0x080fe400078808ff */
[----:B------:R-:W-:Y:S02]  /*dae0*/  LEA R56, P5, R31, R123, 0x1 ;  /* 0x0000007b1f387211 */ /* 0x000fe400078a08ff */
[----:B------:R-:W-:-:S02]  /*daf0*/  LEA.HI.X.SX32 R27, R27, R133, 0x1, P3 ;  /* 0x000000851b1b7211 */ /* 0x000fc400018f0eff */
[-C--:B------:R-:W-:Y:S02]  /*db00*/  LEA R226, P2, R20, R123.reuse, 0x1 ;  /* 0x0000007b14e27211 */ /* 0x080fe400078408ff */
[----:B------:R-:W-:Y:S02]  /*db10*/  LEA R234, P3, R38, R123, 0x1 ;  /* 0x0000007b26ea7211 */ /* 0x000fe400078608ff */
[-C--:B------:R-:W-:Y:S02]  /*db20*/  LEA.HI.X.SX32 R231, R23, R133.reuse, 0x1, P6 ;  /* 0x0000008517e77211 */ /* 0x080fe400030f0eff */
[-C--:B------:R-:W-:Y:S02]  /*db30*/  LEA.HI.X.SX32 R23, R30, R133.reuse, 0x1, P4 ;  /* 0x000000851e177211 */ /* 0x080fe400020f0eff */
[-C--:B------:R-:W-:Y:S02]  /*db40*/  LEA.HI.X.SX32 R57, R31, R133.reuse, 0x1, P5 ;  /* 0x000000851f397211 */ /* 0x080fe400028f0eff */
[----:B------:R-:W-:-:S02]  /*db50*/  LEA.HI.X.SX32 R227, R20, R133, 0x1, P2 ;  /* 0x0000008514e37211 */ /* 0x000fc400010f0eff */
[-C--:B------:R-:W-:Y:S02]  /*db60*/  LEA R30, P4, R52, R123.reuse, 0x1 ;  /* 0x0000007b341e7211 */ /* 0x080fe400078808ff */
[----:B------:R-:W-:Y:S02]  /*db70*/  LEA R236, P5, R39, R123, 0x1 ;  /* 0x0000007b27ec7211 */ /* 0x000fe400078a08ff */
[----:B------:R-:W-:Y:S02]  /*db80*/  LEA.HI.X.SX32 R235, R38, R133, 0x1, P3 ;  /* 0x0000008526eb7211 */ /* 0x000fe400018f0eff */
[-C--:B------:R-:W-:Y:S02]  /*db90*/  LEA R20, P2, R24, R123.reuse, 0x1 ;  /* 0x0000007b18147211 */ /* 0x080fe400078408ff */
[----:B------:R-:W-:Y:S02]  /*dba0*/  LEA R38, P3, R46, R123, 0x1 ;  /* 0x0000007b2e267211 */ /* 0x000fe400078608ff */
[----:B------:R-:W-:-:S02]  /*dbb0*/  PRMT R101, R101, 0x7632, R101 ;  /* 0x0000763265657816 */ /* 0x000fc40000000065 */
[-C--:B------:R-:W-:Y:S02]  /*dbc0*/  LEA.HI.X.SX32 R31, R52, R133.reuse, 0x1, P4 ;  /* 0x00000085341f7211 */ /* 0x080fe400020f0eff */
[-C--:B------:R-:W-:Y:S01]  /*dbd0*/  LEA.HI.X.SX32 R237, R39, R133.reuse, 0x1, P5 ;  /* 0x0000008527ed7211 */ /* 0x080fe200028f0eff */
[----:B------:R0:W-:Y:S01]  /*dbe0*/  STG.E.U16 desc[UR6][R70.64], R101 ;  /* 0x0000006546007986 */ /* 0x0001e2000c101506 */
[----:B------:R-:W-:Y:S02]  /*dbf0*/  PRMT R102, R102, 0x7632, R102 ;  /* 0x0000763266667816 */ /* 0x000fe40000000066 */
[----:B------:R-:W-:Y:S02]  /*dc00*/  LEA.HI.X.SX32 R21, R24, R133, 0x1, P2 ;  /* 0x0000008518157211 */ /* 0x000fe400010f0eff */
[----:B------:R-:W-:Y:S01]  /*dc10*/  LEA R52, P4, R47, R123, 0x1 ;  /* 0x0000007b2f347211 */ /* 0x000fe200078808ff */
[----:B------:R-:W-:Y:S01]  /*dc20*/  STG.E.U16 desc[UR6][R68.64], R102 ;  /* 0x0000006644007986 */ /* 0x000fe2000c101506 */
[----:B------:R-:W-:-:S02]  /*dc30*/  LEA.HI.X.SX32 R39, R46, R133, 0x1, P3 ;  /* 0x000000852e277211 */ /* 0x000fc400018f0eff */
[----:B------:R-:W-:Y:S02]  /*dc40*/  PRMT R33, R103, 0x7632, R33 ;  /* 0x0000763267217816 */ /* 0x000fe40000000021 */
[-C--:B------:R-:W-:Y:S02]  /*dc50*/  LEA R232, P6, R34, R123.reuse, 0x1 ;  /* 0x0000007b22e87211 */ /* 0x080fe400078c08ff */
[-C--:B------:R-:W-:Y:S01]  /*dc60*/  LEA R24, P2, R35, R123.reuse, 0x1 ;  /* 0x0000007b23187211 */ /* 0x080fe200078408ff */
[----:B------:R-:W-:Y:S01]  /*dc70*/  STG.E.U16 desc[UR6][R62.64], R33 ;  /* 0x000000213e007986 */ /* 0x000fe2000c101506 */
[----:B------:R-:W-:Y:S02]  /*dc80*/  LEA R46, P3, R0, R123, 0x1 ;  /* 0x0000007b002e7211 */ /* 0x000fe400078608ff */
[-C--:B------:R-:W-:Y:S01]  /*dc90*/  LEA.HI.X.SX32 R53, R47, R133.reuse, 0x1, P4 ;  /* 0x000000852f357211 */ /* 0x080fe200020f0eff */
[----:B------:R-:W-:Y:S01]  /*dca0*/  STG.E.U16 desc[UR6][R58.64], R96 ;  /* 0x000000603a007986 */ /* 0x000fe2000c101506 */
[----:B------:R-:W-:-:S02]  /*dcb0*/  LEA.HI.X.SX32 R233, R34, R133, 0x1, P6 ;  /* 0x0000008522e97211 */ /* 0x000fc400030f0eff */
[-C--:B------:R-:W-:Y:S01]  /*dcc0*/  LEA.HI.X.SX32 R25, R35, R133.reuse, 0x1, P2 ;  /* 0x0000008523197211 */ /* 0x080fe200010f0eff */
[----:B------:R-:W-:Y:S01]  /*dcd0*/  STG.E.U16 desc[UR6][R54.64], R97 ;  /* 0x0000006136007986 */ /* 0x000fe2000c101506 */
[----:B------:R-:W-:Y:S02]  /*dce0*/  LEA.HI.X.SX32 R47, R0, R133, 0x1, P3 ;  /* 0x00000085002f7211 */ /* 0x000fe400018f0eff */
[-C--:B------:R-:W-:Y:S01]  /*dcf0*/  LEA R34, P6, R42, R123.reuse, 0x1 ;  /* 0x0000007b2a227211 */ /* 0x080fe200078c08ff */
[----:B------:R-:W-:Y:S01]  /*dd00*/  STG.E.U16 desc[UR6][R108.64], R98 ;  /* 0x000000626c007986 */ /* 0x000fe2000c101506 */
[----:B------:R-:W-:Y:S02]  /*dd10*/  LEA R238, P2, R43, R123, 0x1 ;  /* 0x0000007b2bee7211 */ /* 0x000fe400078408ff */
[----:B------:R-:W-:Y:S01]  /*dd20*/  PRMT R0, R96, 0x7632, R0 ;  /* 0x0000763260007816 */ /* 0x000fe20000000000 */
[----:B------:R-:W-:Y:S01]  /*dd30*/  STG.E.U16 desc[UR6][R126.64], R99 ;  /* 0x000000637e007986 */ /* 0x000fe2000c101506 */
[----:B------:R-:W-:-:S02]  /*dd40*/  PRMT R8, R97, 0x7632, R8 ;  /* 0x0000763261087816 */ /* 0x000fc40000000008 */
[----:B------:R-:W-:Y:S01]  /*dd50*/  PRMT R11, R98, 0x7632, R11 ;  /* 0x00007632620b7816 */ /* 0x000fe2000000000b */
[----:B------:R3:W-:Y:S01]  /*dd60*/  STG.E.U16 desc[UR6][R28.64], R0 ;  /* 0x000000001c007986 */ /* 0x0007e2000c101506 */
[----:B------:R-:W-:Y:S02]  /*dd70*/  PRMT R32, R99, 0x7632, R32 ;  /* 0x0000763263207816 */ /* 0x000fe40000000020 */
[-C--:B------:R-:W-:Y:S01]  /*dd80*/  LEA.HI.X.SX32 R35, R42, R133.reuse, 0x1, P6 ;  /* 0x000000852a237211 */ /* 0x080fe200030f0eff */
[----:B------:R4:W-:Y:S01]  /*dd90*/  STG.E.U16 desc[UR6][R128.64], R8 ;  /* 0x0000000880007986 */ /* 0x0009e2000c101506 */
[----:B------:R-:W-:Y:S02]  /*dda0*/  LEA.HI.X.SX32 R239, R43, R133, 0x1, P2 ;  /* 0x000000852bef7211 */ /* 0x000fe400010f0eff */
[-C--:B------:R-:W-:Y:S01]  /*ddb0*/  LEA R122, P5, R44, R123.reuse, 0x1 ;  /* 0x0000007b2c7a7211 */ /* 0x080fe200078a08ff */
[----:B------:R5:W-:Y:S01]  /*ddc0*/  STG.E.U16 desc[UR6][R130.64], R11 ;  /* 0x0000000b82007986 */ /* 0x000be2000c101506 */
[----:B------:R-:W-:-:S02]  /*ddd0*/  LEA R42, P6, R40, R123, 0x1 ;  /* 0x0000007b282a7211 */ /* 0x000fc400078c08ff */
[CC--:B------:R-:W-:Y:S01]  /*dde0*/  LEA R240, P2, R45.reuse, R123.reuse, 0x1 ;  /* 0x0000007b2df07211 */ /* 0x0c0fe200078408ff */
[----:B------:R-:W-:Y:S01]  /*ddf0*/  STG.E.U16 desc[UR6][R48.64], R32 ;  /* 0x0000002030007986 */ /* 0x000fe2000c101506 */
[----:B------:R-:W-:Y:S02]  /*de00*/  LEA R132, P4, R36, R123, 0x1 ;  /* 0x0000007b24847211 */ /* 0x000fe400078808ff */
[----:B0-----:R-:W-:Y:S01]  /*de10*/  PRMT R71, R92, 0x7632, R71 ;  /* 0x000076325c477816 */ /* 0x001fe20000000047 */
[----:B------:R-:W-:Y:S01]  /*de20*/  STG.E.U16 desc[UR6][R136.64], R92 ;  /* 0x0000005c88007986 */ /* 0x000fe2000c101506 */
[-C--:B------:R-:W-:Y:S02]  /*de30*/  LEA.HI.X.SX32 R123, R44, R133.reuse, 0x1, P5 ;  /* 0x000000852c7b7211 */ /* 0x080fe400028f0eff */
[-C--:B------:R-:W-:Y:S01]  /*de40*/  LEA.HI.X.SX32 R43, R40, R133.reuse, 0x1, P6 ;  /* 0x00000085282b7211 */ /* 0x080fe200030f0eff */
[----:B------:R-:W-:Y:S01]  /*de50*/  STG.E.U16 desc[UR6][R138.64], R93 ;  /* 0x0000005d8a007986 */ /* 0x000fe2000c101506 */
[----:B------:R-:W-:-:S02]  /*de60*/  LEA.HI.X.SX32 R241, R45, R133, 0x1, P2 ;  /* 0x000000852df17211 */ /* 0x000fc400010f0eff */
[----:B---3--:R-:W-:Y:S01]  /*de70*/  PRMT R29, R93, 0x7632, R29 ;  /* 0x000076325d1d7816 */ /* 0x008fe2000000001d */
[----:B------:R-:W-:Y:S01]  /*de80*/  STG.E.U16 desc[UR6][R140.64], R94 ;  /* 0x0000005e8c007986 */ /* 0x000fe2000c101506 */
[----:B------:R-:W-:Y:S02]  /*de90*/  LEA.HI.X.SX32 R133, R36, R133, 0x1, P4 ;  /* 0x0000008524857211 */ /* 0x000fe400020f0eff */
[----:B------:R-:W-:Y:S01]  /*dea0*/  PRMT R33, R94, 0x7632, R33 ;  /* 0x000076325e217816 */ /* 0x000fe20000000021 */
[----:B------:R0:W-:Y:S01]  /*deb0*/  STG.E.U16 desc[UR6][R50.64], R95 ;  /* 0x0000005f32007986 */ /* 0x0001e2000c101506 */
[----:B------:R-:W-:Y:S02]  /*dec0*/  PRMT R36, R95, 0x7632, R36 ;  /* 0x000076325f247816 */ /* 0x000fe40000000024 */
[----:B------:R-:W-:Y:S01]  /*ded0*/  PRMT R0, R88, 0x7632, R0 ;  /* 0x0000763258007816 */ /* 0x000fe20000000000 */
[----:B------:R-:W-:Y:S01]  /*dee0*/  STG.E.U16 desc[UR6][R142.64], R71 ;  /* 0x000000478e007986 */ /* 0x000fe2000c101506 */
[----:B----4-:R-:W-:-:S02]  /*def0*/  PRMT R8, R89, 0x7632, R8 ;  /* 0x0000763259087816 */ /* 0x010fc40000000008 */
[----:B-----5:R-:W-:Y:S01]  /*df00*/  PRMT R11, R90, 0x7632, R11 ;  /* 0x000076325a0b7816 */ /* 0x020fe2000000000b */
[----:B------:R3:W-:Y:S01]  /*df10*/  STG.E.U16 desc[UR6][R144.64], R29 ;  /* 0x0000001d90007986 */ /* 0x0007e2000c101506 */
[----:B------:R-:W-:Y:S02]  /*df20*/  PRMT R28, R91, 0x7632, R28 ;  /* 0x000076325b1c7816 */ /* 0x000fe4000000001c */
[----:B------:R-:W-:Y:S01]  /*df30*/  PRMT R96, R86, 0x7632, R96 ;  /* 0x0000763256607816 */ /* 0x000fe20000000060 */
[----:B------:R-:W-:Y:S01]  /*df40*/  STG.E.U16 desc[UR6][R146.64], R33 ;  /* 0x0000002192007986 */ /* 0x000fe2000c101506 */
[----:B0-----:R-:W-:Y:S02]  /*df50*/  PRMT R95, R84, 0x7632, R95 ;  /* 0x00007632545f7816 */ /* 0x001fe4000000005f */
[----:B------:R-:W-:Y:S01]  /*df60*/  PRMT R32, R87, 0x7632, R32 ;  /* 0x0000763257207816 */ /* 0x000fe20000000020 */
[----:B------:R-:W-:Y:S01]  /*df70*/  STG.E.U16 desc[UR6][R148.64], R36 ;  /* 0x0000002494007986 */ /* 0x000fe2000c101506 */
[----:B------:R-:W-:-:S02]  /*df80*/  PRMT R98, R81, 0x7632, R98 ;  /* 0x0000763251627816 */ /* 0x000fc40000000062 */
[----:B------:R-:W-:Y:S01]  /*df90*/  PRMT R99, R82, 0x7632, R99 ;  /* 0x0000763252637816 */ /* 0x000fe20000000063 */
[----:B------:R-:W-:Y:S01]  /*dfa0*/  STG.E.U16 desc[UR6][R150.64], R88 ;  /* 0x0000005896007986 */ /* 0x000fe2000c101506 */
[----:B---3--:R-:W-:Y:S02]  /*dfb0*/  PRMT R29, R85, 0x7632, R29 ;  /* 0x00007632551d7816 */ /* 0x008fe4000000001d */
[----:B--2---:R-:W-:Y:S01]  /*dfc0*/  PRMT R102, R77, 0x7632, R102 ;  /* 0x000076324d667816 */ /* 0x004fe20000000066 */
[----:B------:R-:W-:Y:S01]  /*dfd0*/  STG.E.U16 desc[UR6][R152.64], R89 ;  /* 0x0000005998007986 */ /* 0x000fe2000c101506 */
[----:B------:R-:W-:Y:S02]  /*dfe0*/  PRMT R103, R78, 0x7632, R103 ;  /* 0x000076324e677816 */ /* 0x000fe40000000067 */
[----:B------:R-:W-:Y:S01]  /*dff0*/  PRMT R62, R79, 0x7632, R62 ;  /* 0x000076324f3e7816 */ /* 0x000fe2000000003e */
[----:B------:R-:W-:Y:S01]  /*e000*/  STG.E.U16 desc[UR6][R154.64], R90 ;  /* 0x0000005a9a007986 */ /* 0x000fe2000c101506 */
[----:B-1----:R-:W-:-:S02]  /*e010*/  PRMT R108, R75, 0x7632, R108 ;  /* 0x000076324b6c7816 */ /* 0x002fc4000000006c */
[----:B------:R-:W-:Y:S01]  /*e020*/  LOP3.LUT P2, RZ, R248, 0x80, RZ, 0xc0, !PT ;  /* 0x00000080f8ff7812 */ /* 0x000fe2000784c0ff */
[----:B------:R-:W-:Y:S04]  /*e030*/  STG.E.U16 desc[UR6][R158.64], R91 ;  /* 0x0000005b9e007986 */ /* 0x000fe8000c101506 */
[----:B------:R0:W-:Y:S04]  /*e040*/  STG.E.U16 desc[UR6][R156.64], R0 ;  /* 0x000000009c007986 */ /* 0x0001e8000c101506 */
[----:B------:R1:W-:Y:S04]  /*e050*/  STG.E.U16 desc[UR6][R178.64], R8 ;  /* 0x00000008b2007986 */ /* 0x0003e8000c101506 */
[----:B------:R2:W-:Y:S04]  /*e060*/  STG.E.U16 desc[UR6][R180.64], R11 ;  /* 0x0000000bb4007986 */ /* 0x0005e8000c101506 */
[----:B------:R3:W-:Y:S01]  /*e070*/  STG.E.U16 desc[UR6][R160.64], R28 ;  /* 0x0000001ca0007986 */ /* 0x0007e2000c101506 */
[----:B0-----:R-:W-:-:S03]  /*e080*/  PRMT R0, R80, 0x7632, R0 ;  /* 0x0000763250007816 */ /* 0x001fc60000000000 */
[----:B------:R-:W-:Y:S01]  /*e090*/  STG.E.U16 desc[UR6][R182.64], R84 ;  /* 0x00000054b6007986 */ /* 0x000fe2000c101506 */
[----:B-1----:R-:W-:-:S03]  /*e0a0*/  PRMT R8, R83, 0x7632, R8 ;  /* 0x0000763253087816 */ /* 0x002fc60000000008 */
[----:B------:R-:W-:Y:S01]  /*e0b0*/  STG.E.U16 desc[UR6][R186.64], R85 ;  /* 0x00000055ba007986 */ /* 0x000fe2000c101506 */
[----:B--2---:R-:W-:-:S03]  /*e0c0*/  PRMT R11, R76, 0x7632, R11 ;  /* 0x000076324c0b7816 */ /* 0x004fc6000000000b */
[----:B------:R-:W-:Y:S01]  /*e0d0*/  STG.E.U16 desc[UR6][R188.64], R86 ;  /* 0x00000056bc007986 */ /* 0x000fe2000c101506 */
[----:B---3--:R-:W-:-:S03]  /*e0e0*/  PRMT R28, R74, 0x7632, R28 ;  /* 0x000076324a1c7816 */ /* 0x008fc6000000001c */
[----:B------:R-:W-:Y:S04]  /*e0f0*/  STG.E.U16 desc[UR6][R168.64], R87 ;  /* 0x00000057a8007986 */ /* 0x000fe8000c101506 */
[----:B------:R-:W-:Y:S04]  /*e100*/  STG.E.U16 desc[UR6][R190.64], R95 ;  /* 0x0000005fbe007986 */ /* 0x000fe8000c101506 */
[----:B------:R0:W-:Y:S04]  /*e110*/  STG.E.U16 desc[UR6][R170.64], R29 ;  /* 0x0000001daa007986 */ /* 0x0001e8000c101506 */
[----:B------:R-:W-:Y:S04]  /*e120*/  STG.E.U16 desc[UR6][R192.64], R96 ;  /* 0x00000060c0007986 */ /* 0x000fe8000c101506 */
[----:B------:R-:W-:Y:S04]  /*e130*/  STG.E.U16 desc[UR6][R172.64], R32 ;  /* 0x00000020ac007986 */ /* 0x000fe8000c101506 */
[----:B------:R-:W-:Y:S01]  /*e140*/  STG.E.U16 desc[UR6][R162.64], R80 ;  /* 0x00000050a2007986 */ /* 0x000fe2000c101506 */
[----:B0-----:R-:W-:-:S03]  /*e150*/  PRMT R29, R67, 0x7632, R29 ;  /* 0x00007632431d7816 */ /* 0x001fc6000000001d */
[----:B------:R-:W-:Y:S04]  /*e160*/  STG.E.U16 desc[UR6][R174.64], R81 ;  /* 0x00000051ae007986 */ /* 0x000fe8000c101506 */
[----:B------:R-:W-:Y:S04]  /*e170*/  STG.E.U16 desc[UR6][R194.64], R82 ;  /* 0x00000052c2007986 */ /* 0x000fe8000c101506 */
[----:B------:R-:W-:Y:S04]  /*e180*/  STG.E.U16 desc[UR6][R176.64], R83 ;  /* 0x00000053b0007986 */ /* 0x000fe8000c101506 */
[----:B------:R0:W-:Y:S04]  /*e190*/  STG.E.U16 desc[UR6][R164.64], R0 ;  /* 0x00000000a4007986 */ /* 0x0001e8000c101506 */
[----:B------:R-:W-:Y:S04]  /*e1a0*/  STG.E.U16 desc[UR6][R196.64], R98 ;  /* 0x00000062c4007986 */ /* 0x000fe8000c101506 */
[----:B------:R-:W-:Y:S04]  /*e1b0*/  STG.E.U16 desc[UR6][R198.64], R99 ;  /* 0x00000063c6007986 */ /* 0x000fe8000c101506 */
[----:B------:R1:W-:Y:S01]  /*e1c0*/  STG.E.U16 desc[UR6][R166.64], R8 ;  /* 0x00000008a6007986 */ /* 0x0003e2000c101506 */
[----:B0-----:R-:W-:-:S03]  /*e1d0*/  PRMT R0, R72, 0x7632, R0 ;  /* 0x0000763248007816 */ /* 0x001fc60000000000 */
[----:B------:R0:W-:Y:S04]  /*e1e0*/  STG.E.U16 desc[UR6][R116.64], R76 ;  /* 0x0000004c74007986 */ /* 0x0001e8000c101506 */
[----:B------:R-:W-:Y:S04]  /*e1f0*/  STG.E.U16 desc[UR6][R200.64], R77 ;  /* 0x0000004dc8007986 */ /* 0x000fe8000c101506 */
[----:B------:R2:W-:Y:S01]  /*e200*/  STG.E.U16 desc[UR6][R118.64], R78 ;  /* 0x0000004e76007986 */ /* 0x0005e2000c101506 */
[----:B-1----:R-:W-:-:S03]  /*e210*/  PRMT R8, R73, 0x7632, R8 ;  /* 0x0000763249087816 */ /* 0x002fc60000000008 */
[----:B------:R-:W-:Y:S01]  /*e220*/  STG.E.U16 desc[UR6][R202.64], R79 ;  /* 0x0000004fca007986 */ /* 0x000fe2000c101506 */
[----:B0-----:R-:W-:-:S03]  /*e230*/  PRMT R117, R112, 0x7632, R117 ;  /* 0x0000763270757816 */ /* 0x001fc60000000075 */
[----:B------:R0:W-:Y:S04]  /*e240*/  STG.E.U16 desc[UR6][R120.64], R11 ;  /* 0x0000000b78007986 */ /* 0x0001e8000c101506 */
[----:B------:R-:W-:Y:S01]  /*e250*/  STG.E.U16 desc[UR6][R204.64], R102 ;  /* 0x00000066cc007986 */ /* 0x000fe2000c101506 */
[----:B--2---:R-:W-:-:S03]  /*e260*/  PRMT R118, R114, 0x7632, R118 ;  /* 0x0000763272767816 */ /* 0x004fc60000000076 */
[----:B------:R-:W-:Y:S04]  /*e270*/  STG.E.U16 desc[UR6][R206.64], R103 ;  /* 0x00000067ce007986 */ /* 0x000fe8000c101506 */
[----:B------:R-:W-:Y:S01]  /*e280*/  STG.E.U16 desc[UR6][R124.64], R62 ;  /* 0x0000003e7c007986 */ /* 0x000fe2000c101506 */
[----:B0-----:R-:W-:-:S03]  /*e290*/  PRMT R11, R66, 0x7632, R11 ;  /* 0x00007632420b7816 */ /* 0x001fc6000000000b */
[----:B------:R-:W-:Y:S04]  /*e2a0*/  STG.E.U16 desc[UR6][R208.64], R72 ;  /* 0x00000048d0007986 */ /* 0x000fe8000c101506 */
[----:B------:R-:W-:Y:S04]  /*e2b0*/  STG.E.U16 desc[UR6][R210.64], R73 ;  /* 0x00000049d2007986 */ /* 0x000fe8000c101506 */
[----:B------:R-:W-:Y:S04]  /*e2c0*/  STG.E.U16 desc[UR6][R134.64], R74 ;  /* 0x0000004a86007986 */ /* 0x000fe8000c101506 */
[----:B------:R-:W-:Y:S04]  /*e2d0*/  STG.E.U16 desc[UR6][R212.64], R75 ;  /* 0x0000004bd4007986 */ /* 0x000fe8000c101506 */
[----:B------:R0:W-:Y:S04]  /*e2e0*/  STG.E.U16 desc[UR6][R2.64], R0 ;  /* 0x0000000002007986 */ /* 0x0001e8000c101506 */
[----:B------:R1:W-:Y:S04]  /*e2f0*/  STG.E.U16 desc[UR6][R214.64], R8 ;  /* 0x00000008d6007986 */ /* 0x0003e8000c101506 */
[----:B------:R-:W-:Y:S04]  /*e300*/  STG.E.U16 desc[UR6][R4.64], R28 ;  /* 0x0000001c04007986 */ /* 0x000fe8000c101506 */
[----:B------:R-:W-:Y:S01]  /*e310*/  STG.E.U16 desc[UR6][R216.64], R108 ;  /* 0x0000006cd8007986 */ /* 0x000fe2000c101506 */
[----:B0-----:R-:W-:-:S02]  /*e320*/  PRMT R3, R65, 0x7632, R3 ;  /* 0x0000763241037816 */ /* 0x001fc40000000003 */
[----:B------:R-:W-:Y:S01]  /*e330*/  PRMT R0, R104, 0x7632, R0 ;  /* 0x0000763268007816 */ /* 0x000fe20000000000 */
[----:B------:R-:W-:Y:S01]  /*e340*/  STG.E.U16 desc[UR6][R218.64], R64 ;  /* 0x00000040da007986 */ /* 0x000fe2000c101506 */
[----:B------:R-:W-:Y:S02]  /*e350*/  PRMT R2, R105, 0x7632, R2 ;  /* 0x0000763269027816 */ /* 0x000fe40000000002 */
[----:B-1----:R-:W-:Y:S01]  /*e360*/  PRMT R8, R106, 0x7632, R8 ;  /* 0x000076326a087816 */ /* 0x002fe20000000008 */
[----:B------:R0:W-:Y:S04]  /*e370*/  STG.E.U16 desc[UR6][R110.64], R65 ;  /* 0x000000416e007986 */ /* 0x0001e8000c101506 */
[----:B------:R-:W-:Y:S04]  /*e380*/  STG.E.U16 desc[UR6][R6.64], R66 ;  /* 0x0000004206007986 */ /* 0x000fe8000c101506 */
[----:B------:R-:W1:Y:S01]  /*e390*/  LDS.128 R4, [R242] ;  /* 0x00000000f2047984 */ /* 0x000e620000000c00 */
[----:B0-----:R-:W-:-:S03]  /*e3a0*/  PRMT R111, R64, 0x7632, R111 ;  /* 0x00007632406f7816 */ /* 0x001fc6000000006f */
[----:B------:R-:W-:Y:S04]  /*e3b0*/  STG.E.U16 desc[UR6][R220.64], R67 ;  /* 0x00000043dc007986 */ /* 0x000fe8000c101506 */
[----:B------:R-:W-:Y:S04]  /*e3c0*/  STG.E.U16 desc[UR6][R222.64], R111 ;  /* 0x0000006fde007986 */ /* 0x000fe8000c101506 */
[----:B------:R0:W-:Y:S04]  /*e3d0*/  STG.E.U16 desc[UR6][R12.64], R3 ;  /* 0x000000030c007986 */ /* 0x0001e8000c101506 */
[----:B------:R-:W-:Y:S04]  /*e3e0*/  STG.E.U16 desc[UR6][R224.64], R11 ;  /* 0x0000000be0007986 */ /* 0x000fe8000c101506 */
[----:B------:R2:W-:Y:S04]  /*e3f0*/  STG.E.U16 desc[UR6][R14.64], R29 ;  /* 0x0000001d0e007986 */ /* 0x0005e8000c101506 */
[----:B------:R-:W-:Y:S01]  /*e400*/  STG.E.U16 desc[UR6][R60.64], R104 ;  /* 0x000000683c007986 */ /* 0x000fe2000c101506 */
[----:B0-----:R-:W-:-:S02]  /*e410*/  PRMT R13, R107, 0x7632, R13 ;  /* 0x000076326b0d7816 */ /* 0x001fc4000000000d */
[----:B------:R-:W-:Y:S01]  /*e420*/  FSEL R3, R184, -INF , P1 ;  /* 0xff800000b8037808 */ /* 0x000fe20000800000 */
[----:B------:R-:W-:Y:S04]  /*e430*/  STG.E.U16 desc[UR6][R226.64], R105 ;  /* 0x00000069e2007986 */ /* 0x000fe8000c101506 */
[----:B------:R0:W-:Y:S01]  /*e440*/  STG.E.U16 desc[UR6][R16.64], R106 ;  /* 0x0000006a10007986 */ /* 0x0001e2000c101506 */
[----:B--2---:R-:W-:-:S03]  /*e450*/  PRMT R15, R113, 0x7632, R15 ;  /* 0x00007632710f7816 */ /* 0x004fc6000000000f */
[----:B------:R-:W-:Y:S01]  /*e460*/  STG.E.U16 desc[UR6][R228.64], R107 ;  /* 0x0000006be4007986 */ /* 0x000fe2000c101506 */
[----:B-1----:R-:W-:-:S03]  /*e470*/  PRMT R120, R5, 0x7632, R120 ;  /* 0x0000763205787816 */ /* 0x002fc60000000078 */
[----:B------:R1:W-:Y:S01]  /*e480*/  STG.E.U16 desc[UR6][R18.64], R0 ;  /* 0x0000000012007986 */ /* 0x0003e2000c101506 */
[----:B------:R-:W-:-:S03]  /*e490*/  PRMT R66, R6, 0x7632, R66 ;  /* 0x0000763206427816 */ /* 0x000fc60000000042 */
[----:B------:R2:W-:Y:S01]  /*e4a0*/  STG.E.U16 desc[UR6][R230.64], R2 ;  /* 0x00000002e6007986 */ /* 0x0005e2000c101506 */
[----:B0-----:R-:W-:-:S03]  /*e4b0*/  PRMT R17, R115, 0x7632, R17 ;  /* 0x0000763273117816 */ /* 0x001fc60000000011 */
[----:B------:R0:W-:Y:S04]  /*e4c0*/  STG.E.U16 desc[UR6][R20.64], R8 ;  /* 0x0000000814007986 */ /* 0x0001e8000c101506 */
[----:B------:R3:W-:Y:S01]  /*e4d0*/  STG.E.U16 desc[UR6][R26.64], R13 ;  /* 0x0000000d1a007986 */ /* 0x0007e2000c101506 */
[----:B-1----:R-:W-:-:S03]  /*e4e0*/  FSEL R0, R185, -INF , P0 ;  /* 0xff800000b9007808 */ /* 0x002fc60000000000 */
[----:B------:R1:W-:Y:S01]  /*e4f0*/  STG.E.U16 desc[UR6][R22.64], R112 ;  /* 0x0000007016007986 */ /* 0x0003e2000c101506 */
[----:B--2---:R-:W-:-:S03]  /*e500*/  IMAD.SHL.U32 R2, R248, 0x2, RZ ;  /* 0x00000002f8027824 */ /* 0x004fc600078e00ff */
[----:B------:R-:W-:Y:S01]  /*e510*/  STG.E.U16 desc[UR6][R56.64], R113 ;  /* 0x0000007138007986 */ /* 0x000fe2000c101506 */
[----:B0-----:R-:W-:-:S03]  /*e520*/  PRMT R21, R4, 0x7632, R21 ;  /* 0x0000763204157816 */ /* 0x001fc60000000015 */
[----:B------:R-:W-:Y:S01]  /*e530*/  STG.E.U16 desc[UR6][R232.64], R114 ;  /* 0x00000072e8007986 */ /* 0x000fe2000c101506 */
[----:B---3--:R-:W0:Y:S03]  /*e540*/  LDC.64 R12, c[0x0][0x230] ;  /* 0x00008c00ff0c7b82 */ /* 0x008e260000000a00 */
[----:B------:R-:W-:Y:S01]  /*e550*/  STG.E.U16 desc[UR6][R24.64], R115 ;  /* 0x0000007318007986 */ /* 0x000fe2000c101506 */
[----:B-1----:R-:W-:-:S03]  /*e560*/  PRMT R23, R7, 0x7632, R23 ;  /* 0x0000763207177816 */ /* 0x002fc60000000017 */
[----:B------:R-:W-:Y:S04]  /*e570*/  STG.E.U16 desc[UR6][R234.64], R117 ;  /* 0x00000075ea007986 */ /* 0x000fe8000c101506 */
[----:B------:R-:W-:Y:S04]  /*e580*/  STG.E.U16 desc[UR6][R30.64], R15 ;  /* 0x0000000f1e007986 */ /* 0x000fe8000c101506 */
[----:B------:R-:W-:Y:S04]  /*e590*/  STG.E.U16 desc[UR6][R236.64], R118 ;  /* 0x00000076ec007986 */ /* 0x000fe8000c101506 */
[----:B------:R-:W-:Y:S04]  /*e5a0*/  STG.E.U16 desc[UR6][R34.64], R17 ;  /* 0x0000001122007986 */ /* 0x000fe8000c101506 */
[----:B------:R1:W-:Y:S04]  /*e5b0*/  STG.E.U16 desc[UR6][R238.64], R4 ;  /* 0x00000004ee007986 */ /* 0x0003e8000c101506 */
[----:B------:R2:W-:Y:S04]  /*e5c0*/  STG.E.U16 desc[UR6][R38.64], R5 ;  /* 0x0000000526007986 */ /* 0x0005e8000c101506 */
[----:B------:R3:W-:Y:S04]  /*e5d0*/  STG.E.U16 desc[UR6][R52.64], R6 ;  /* 0x0000000634007986 */ /* 0x0007e8000c101506 */
[----:B------:R4:W-:Y:S01]  /*e5e0*/  STG.E.U16 desc[UR6][R122.64], R7 ;  /* 0x000000077a007986 */ /* 0x0009e2000c101506 */
[----:B-1----:R-:W-:Y:S01]  /*e5f0*/  FFMA R4, R0, 0.69314718246459960938, R9 ;  /* 0x3f31721800047823 */ /* 0x002fe20000000009 */
[----:B------:R-:W-:-:S02]  /*e600*/  IMAD.HI R0, R244, 0x4, RZ ;  /* 0x00000004f4007827 */ /* 0x000fc400078e02ff */
[----:B------:R4:W-:Y:S02]  /*e610*/  STG.E.U16 desc[UR6][R42.64], R21 ;  /* 0x000000152a007986 */ /* 0x0009e4000c101506 */
[----:B--2---:R-:W-:Y:S01]  /*e620*/  FFMA R5, R3, 0.69314718246459960938, R10 ;  /* 0x3f31721803057823 */ /* 0x004fe2000000000a */
[----:B------:R-:W-:Y:S01]  /*e630*/  IMAD.SHL.U32 R3, R244, 0x4, RZ ;  /* 0x00000004f4037824 */ /* 0x000fe200078e00ff */
[----:B------:R4:W-:Y:S01]  /*e640*/  STG.E.U16 desc[UR6][R240.64], R120 ;  /* 0x00000078f0007986 */ /* 0x0009e2000c101506 */
[----:B---3--:R-:W-:-:S03]  /*e650*/  LOP3.LUT R6, R2, 0x1f8, RZ, 0xc0, !PT ;  /* 0x000001f802067812 */ /* 0x008fc600078ec0ff */
[----:B0-----:R-:W-:Y:S01]  /*e660*/  IADD3 R2, P0, P1, R3, UR10, R12 ;  /* 0x0000000a03027c10 */ /* 0x001fe2000f91e00c */
[----:B------:R4:W-:Y:S03]  /*e670*/  STG.E.U16 desc[UR6][R132.64], R66 ;  /* 0x0000004284007986 */ /* 0x0009e6000c101506 */
[----:B------:R-:W-:Y:S01]  /*e680*/  IADD3.X R3, R0, UR9, R13, P0, P1 ;  /* 0x0000000900037c10 */ /* 0x000fe200087e240d */
[----:B------:R4:W-:Y:S01]  /*e690*/  STG.E.U16 desc[UR6][R46.64], R23 ;  /* 0x000000172e007986 */ /* 0x0009e2000c101506 */
[----:B------:R-:W-:Y:S06]  /*e6a0*/  BAR.SYNC.DEFER_BLOCKING 0x0 ;  /* 0x0000000000007b1d */ /* 0x000fec0000010000 */
[----:B------:R4:W-:Y:S02]  /*e6b0*/  STS.64 [R6+UR4], R4 ;  /* 0x0000000406007988 */ /* 0x0009e40008000a04 */
[----:B------:R-:W-:Y:S06]  /*e6c0*/  BAR.SYNC.DEFER_BLOCKING 0x0 ;  /* 0x0000000000007b1d */ /* 0x000fec0000010000 */
[----:B------:R-:W-:Y:S05]  /*e6d0*/  @P2 EXIT ;  /* 0x000000000000294d */ /* 0x000fea0003800000 */
[----:B------:R-:W0:Y:S04]  /*e6e0*/  LDS R243, [R243] ;  /* 0x00000000f3f37984 */ /* 0x000e280000000800 */
[----:B0-----:R-:W-:Y:S01]  /*e6f0*/  STG.E desc[UR6][R2.64], R243 ;  /* 0x000000f302007986 */ /* 0x001fe2000c101906 */
[----:B------:R-:W-:Y:S05]  /*e700*/  EXIT ;  /* 0x000000000000794d */ /* 0x000fea0003800000 */
.L_x_2:
[----:B------:R-:W-:-:S00]  /*e710*/  BRA `(.L_x_2) ;  /* 0xfffffffc00fc7947 */ /* 0x000fc0000383ffff */
[----:B------:R-:W-:-:S00]  /*e720*/  NOP ;  /* 0x0000000000007918 */ /* 0x000fc00000000000 */
        /* <DEDUP_REMOVED lines=13> */
.L_x_3:


//--------------------- .nv.global.init           --------------------------
	.section	.nv.global.init,"aw",@progbits
.nv.global.init:
	.type		_$_str,@object
	.size		_$_str,(.L_0 - _$_str)
_$_str:
        /*0000*/ 	.byte	0x5f, 0x5f, 0x43, 0x55, 0x44, 0x41, 0x5f, 0x46, 0x54, 0x5a, 0x00
.L_0:


//--------------------- .nv.shared.attn_fwd       --------------------------
	.section	.nv.shared.attn_fwd,"aw",@nobits
	.sectionflags	@""
	.align	16
	.zero		1024


//--------------------- .nv.shared.reserved.0     --------------------------
	.section	.nv.shared.reserved.0,"aw",@nobits
	.weak		__nv_reservedSMEM_offset_0_alias
	.size		__nv_reservedSMEM_offset_0_alias, 0, 0
	.other		__nv_reservedSMEM_offset_0_alias,@"STO_CUDA_RESERVED_SHARED STV_DEFAULT"
__nv_reservedSMEM_offset_0_alias:
	.zero		0


//--------------------- .nv.constant0.attn_fwd    --------------------------
	.section	.nv.constant0.attn_fwd,"a",@progbits
	.sectionflags	@""
	.align	4
.nv.constant0.attn_fwd:
	.zero		664


//--------------------- SYMBOLS --------------------------

	.type		.nv.reservedSmem.offset0,@object
	.size		.nv.reservedSmem.offset0,0x4
